def gluon_wgmma(
    a_ptr,
    b_ptr,
    c_ptr,
    M,
    N,
    K,
    stride_am,
    stride_bk,
    stride_cm,
    BLOCK_M: gl.constexpr,
    BLOCK_N: gl.constexpr,
    BLOCK_K: gl.constexpr,
    DTYPE: gl.constexpr,
    A_LAYOUT: gl.constexpr,
    B_LAYOUT: gl.constexpr,
    C_LAYOUT: gl.constexpr,
    B_SHAPE: gl.constexpr,
    TRANS_B: gl.constexpr,
    NUM_BUFFERS: gl.constexpr,
    NUM_WARPS: gl.constexpr,
):
    a_desc = tma.make_tensor_descriptor(
        a_ptr, [M, K], [stride_am, 1], [BLOCK_M, BLOCK_K], A_LAYOUT
    )
    b_desc = tma.make_tensor_descriptor(
        b_ptr,
        [N, K] if TRANS_B else [K, N],
        [stride_bk, 1],
        B_SHAPE,
        B_LAYOUT,
    )
    c_desc = tma.make_tensor_descriptor(
        c_ptr, [M, N], [stride_cm, 1], [BLOCK_M, BLOCK_N], C_LAYOUT
    )

    a_bufs = gl.allocate_shared_memory(
        DTYPE, [NUM_BUFFERS, BLOCK_M, BLOCK_K], A_LAYOUT
    )
    b_bufs = gl.allocate_shared_memory(DTYPE, [NUM_BUFFERS] + B_SHAPE, B_LAYOUT)

    pid_m = gl.program_id(0)
    pid_n = gl.program_id(1)
    off_m = pid_m * BLOCK_M
    off_n = pid_n * BLOCK_N

    mma_layout: gl.constexpr = pick_wgmma_layout(DTYPE, BLOCK_M, BLOCK_N, NUM_WARPS)
    acc = warpgroup_mma_init(
        gl.zeros((BLOCK_M, BLOCK_N), dtype=gl.float32, layout=mma_layout)
    )

    bars = gl.allocate_shared_memory(
        gl.int64, [NUM_BUFFERS, 1], mbarrier.MBarrierLayout()
    )
    for i in gl.static_range(NUM_BUFFERS):
        mbarrier.init(bars.index(i), count=1)
    idx = 0
    phase = 0

    for k in range(0, K, BLOCK_K):
        a = a_bufs.index(idx)
        b = b_bufs.index(idx)
        bar = bars.index(idx)
        mbarrier.expect(bar, a_desc.block_type.nbytes + b_desc.block_type.nbytes)
        tma.async_copy_global_to_shared(a_desc, [off_m, k], bar, a)
        tma.async_copy_global_to_shared(
            b_desc, [off_n, k] if TRANS_B else [k, off_n], bar, b
        )
        mbarrier.wait(bar, phase=phase)

        if TRANS_B:
            b = b.permute((1, 0))
        acc = warpgroup_mma_wait(num_outstanding=0, deps=(acc,))
        acc = warpgroup_mma(a, b, acc, is_async=True)

        idx += 1
        if idx == NUM_BUFFERS:
            idx = 0
            phase ^= 1

    acc = warpgroup_mma_wait(num_outstanding=0, deps=(acc,))
    for i in gl.static_range(NUM_BUFFERS):
        mbarrier.invalidate(bars.index(i))

    c_smem = gl.allocate_shared_memory(DTYPE, [BLOCK_M, BLOCK_N], C_LAYOUT)
    c_smem.store(acc.to(DTYPE))
    fence_async_shared()
    tma.async_copy_shared_to_global(c_desc, [off_m, off_n], c_smem)
    tma.store_wait(pendings=0)

# config = {"BLOCK_K": 32, "BLOCK_M": 64, "BLOCK_N": 256, "arch": "sm_90", "dtype": "bf16", "num_buffers": 3, "num_warps": 8, "trans_b": 1}
# arch = sm_90


// ===== COMPILED SASS (sm_90a) =====

	.target	sm_90a

	.elftype	@"ET_EXEC"


//--------------------- .note.nv.tkinfo           --------------------------
	.section	.note.nv.tkinfo,"",@"SHT_NOTE"
	.sectionflags	@"SHF_NOTE_NV_TKINFO"
	.tkinfo
        /*0018*/ 	.word	0x00000002
        /*0030*/ 	.string	""
        /*0030*/ 	.string	"ptxas"
        /*0030*/ 	.string	"Cuda compilation tools, release 13.0, V13.0.88"
        /*0030*/ 	.string	"Build cuda_13.0.r13.0/compiler.36424714_0"
        /*0030*/ 	.string	"-v  -suppress-debug-info  -lineinfo  -arch sm_90a "



//--------------------- .note.nv.cuinfo           --------------------------
	.section	.note.nv.cuinfo,"",@"SHT_NOTE"
	.sectionflags	@"SHF_NOTE_NV_CUINFO"
        /*0018*/ 	.short	0x0002
        /*001a*/ 	.short	0x005a
        /*001c*/ 	.short	0x0082
	.zero		2


//--------------------- .nv.info                  --------------------------
	.section	.nv.info,"",@"SHT_CUDA_INFO"
	.align	4


	//----- nvinfo : EIATTR_REGCOUNT
	.align		4
        /*0000*/ 	.byte	0x04, 0x2f
        /*0002*/ 	.short	(.L_1 - .L_0)
	.align		4
.L_0:
        /*0004*/ 	.word	index@(gluon_wgmma)
        /*0008*/ 	.word	0x0000005a


	//----- nvinfo : EIATTR_FRAME_SIZE
	.align		4
.L_1:
        /*000c*/ 	.byte	0x04, 0x11
        /*000e*/ 	.short	(.L_3 - .L_2)
	.align		4
.L_2:
        /*0010*/ 	.word	index@(gluon_wgmma)
        /*0014*/ 	.word	0x00000000


	//----- nvinfo : EIATTR_MIN_STACK_SIZE
	.align		4
.L_3:
        /*0018*/ 	.byte	0x04, 0x12
        /*001a*/ 	.short	(.L_5 - .L_4)
	.align		4
.L_4:
        /*001c*/ 	.word	index@(gluon_wgmma)
        /*0020*/ 	.word	0x00000000
.L_5:


//--------------------- .nv.compat                --------------------------
	.section	.nv.compat,"",@"SHT_CUDA_COMPAT_INFO"
	.align	4
        /*0000*/ 	.byte	0x02, 0x09, 0x01, 0x00, 0x02, 0x02, 0x04, 0x00, 0x02, 0x05, 0x05, 0x00, 0x03, 0x07, 0x01, 0x01
        /*0010*/ 	.byte	0x02, 0x03, 0x03, 0x00, 0x02, 0x06, 0x01, 0x00, 0x04, 0x0b, 0x08, 0x00, 0x00, 0x00, 0x00, 0x00
        /*0020*/ 	.byte	0x00, 0x00, 0x00, 0x00


//--------------------- .nv.info.gluon_wgmma      --------------------------
	.section	.nv.info.gluon_wgmma,"",@"SHT_CUDA_INFO"
	.sectionflags	@""
	.align	4


	//----- nvinfo : EIATTR_CUDA_API_VERSION
	.align		4
        /*0000*/ 	.byte	0x04, 0x37
        /*0002*/ 	.short	(.L_7 - .L_6)
.L_6:
        /*0004*/ 	.word	0x00000082


	//----- nvinfo : EIATTR_KPARAM_INFO
	.align		4
.L_7:
        /*0008*/ 	.byte	0x04, 0x17
        /*000a*/ 	.short	(.L_9 - .L_8)
.L_8:
        /*000c*/ 	.word	0x00000000
        /*0010*/ 	.short	0x000a
        /*0012*/ 	.short	0x0048
        /*0014*/ 	.byte	0x00, 0xf4, 0x21, 0x00


	//----- nvinfo : EIATTR_KPARAM_INFO
	.align		4
.L_9:
        /*0018*/ 	.byte	0x04, 0x17
        /*001a*/ 	.short	(.L_11 - .L_10)
.L_10:
        /*001c*/ 	.word	0x00000000
        /*0020*/ 	.short	0x0009
        /*0022*/ 	.short	0x0040
        /*0024*/ 	.byte	0x00, 0xf4, 0x21, 0x00


	//----- nvinfo : EIATTR_KPARAM_INFO
	.align		4
.L_11:
        /*0028*/ 	.byte	0x04, 0x17
        /*002a*/ 	.short	(.L_13 - .L_12)
.L_12:
        /*002c*/ 	.word	0x00000000
        /*0030*/ 	.short	0x0008
        /*0032*/ 	.short	0x0038
        /*0034*/ 	.byte	0x00, 0xf0, 0x21, 0x00


	//----- nvinfo : EIATTR_KPARAM_INFO
	.align		4
.L_13:
        /*0038*/ 	.byte	0x04, 0x17
        /*003a*/ 	.short	(.L_15 - .L_14)
.L_14:
        /*003c*/ 	.word	0x00000000
        /*0040*/ 	.short	0x0007
        /*0042*/ 	.short	0x0030
        /*0044*/ 	.byte	0x00, 0xf0, 0x21, 0x00


	//----- nvinfo : EIATTR_KPARAM_INFO
	.align		4
.L_15:
        /*0048*/ 	.byte	0x04, 0x17
        /*004a*/ 	.short	(.L_17 - .L_16)
.L_16:
        /*004c*/ 	.word	0x00000000
        /*0050*/ 	.short	0x0006
        /*0052*/ 	.short	0x0028
        /*0054*/ 	.byte	0x00, 0xf0, 0x21, 0x00


	//----- nvinfo : EIATTR_KPARAM_INFO
	.align		4
.L_17:
        /*0058*/ 	.byte	0x04, 0x17
        /*005a*/ 	.short	(.L_19 - .L_18)
.L_18:
        /*005c*/ 	.word	0x00000000
        /*0060*/ 	.short	0x0005
        /*0062*/ 	.short	0x0020
        /*0064*/ 	.byte	0x00, 0xf0, 0x11, 0x00


	//----- nvinfo : EIATTR_KPARAM_INFO
	.align		4
.L_19:
        /*0068*/ 	.byte	0x04, 0x17
        /*006a*/ 	.short	(.L_21 - .L_20)
.L_20:
        /*006c*/ 	.word	0x00000000
        /*0070*/ 	.short	0x0004
        /*0072*/ 	.short	0x001c
        /*0074*/ 	.byte	0x00, 0xf0, 0x11, 0x00


	//----- nvinfo : EIATTR_KPARAM_INFO
	.align		4
.L_21:
        /*0078*/ 	.byte	0x04, 0x17
        /*007a*/ 	.short	(.L_23 - .L_22)
.L_22:
        /*007c*/ 	.word	0x00000000
        /*0080*/ 	.short	0x0003
        /*0082*/ 	.short	0x0018
        /*0084*/ 	.byte	0x00, 0xf0, 0x11, 0x00


	//----- nvinfo : EIATTR_KPARAM_INFO
	.align		4
.L_23:
        /*0088*/ 	.byte	0x04, 0x17
        /*008a*/ 	.short	(.L_25 - .L_24)
.L_24:
        /*008c*/ 	.word	0x00000000
        /*0090*/ 	.short	0x0002
        /*0092*/ 	.short	0x0010
        /*0094*/ 	.byte	0x00, 0xf4, 0x21, 0x00


	//----- nvinfo : EIATTR_KPARAM_INFO
	.align		4
.L_25:
        /*0098*/ 	.byte	0x04, 0x17
        /*009a*/ 	.short	(.L_27 - .L_26)
.L_26:
        /*009c*/ 	.word	0x00000000
        /*00a0*/ 	.short	0x0001
        /*00a2*/ 	.short	0x0008
        /*00a4*/ 	.byte	0x00, 0xf4, 0x21, 0x00


	//----- nvinfo : EIATTR_KPARAM_INFO
	.align		4
.L_27:
        /*00a8*/ 	.byte	0x04, 0x17
        /*00aa*/ 	.short	(.L_29 - .L_28)
.L_28:
        /*00ac*/ 	.word	0x00000000
        /*00b0*/ 	.short	0x0000
        /*00b2*/ 	.short	0x0000
        /*00b4*/ 	.byte	0x00, 0xf4, 0x21, 0x00


	//----- nvinfo : EIATTR_SPARSE_MMA_MASK
	.align		4
.L_29:
        /*00b8*/ 	.byte	0x03, 0x50
        /*00ba*/ 	.short	0x0000


	//----- nvinfo : EIATTR_MAXREG_COUNT
	.align		4
        /*00bc*/ 	.byte	0x03, 0x1b
        /*00be*/ 	.short	0x00ff


	//----- nvinfo : EIATTR_NUM_BARRIERS
	.align		4
        /*00c0*/ 	.byte	0x02, 0x4c
        /*00c2*/ 	.byte	0x01
	.zero		1


	//----- nvinfo : EIATTR_MERCURY_ISA_VERSION
	.align		4
        /*00c4*/ 	.byte	0x03, 0x5f
        /*00c6*/ 	.short	0x0101


	//----- nvinfo : EIATTR_INT_WARP_WIDE_INSTR_OFFSETS
	.align		4
        /*00c8*/ 	.byte	0x04, 0x31
        /*00ca*/ 	.short	(.L_31 - .L_30)


	//   ....[0]....
.L_30:
        /*00cc*/ 	.word	0x00001320


	//   ....[1]....
        /*00d0*/ 	.word	0x00001340


	//   ....[2]....
        /*00d4*/ 	.word	0x00001350


	//   ....[3]....
        /*00d8*/ 	.word	0x00001430


	//   ....[4]....
        /*00dc*/ 	.word	0x00001920


	//   ....[5]....
        /*00e0*/ 	.word	0x00001930


	//   ....[6]....
        /*00e4*/ 	.word	0x000019a0


	//   ....[7]....
        /*00e8*/ 	.word	0x000019b0


	//   ....[8]....
        /*00ec*/ 	.word	0x00002080


	//   ....[9]....
        /*00f0*/ 	.word	0x00002090


	//----- nvinfo : EIATTR_COOP_GROUP_MASK_REGIDS
	.align		4
.L_31:
        /*00f4*/ 	.byte	0x04, 0x29
        /*00f6*/ 	.short	(.L_33 - .L_32)


	//   ....[0]....
.L_32:
        /*00f8*/ 	.word	0xffffffff


	//   ....[1]....
        /*00fc*/ 	.word	0xffffffff


	//   ....[2]....
        /*0100*/ 	.word	0xffffffff


	//----- nvinfo : EIATTR_COOP_GROUP_INSTR_OFFSETS
	.align		4
.L_33:
        /*0104*/ 	.byte	0x04, 0x28
        /*0106*/ 	.short	(.L_35 - .L_34)


	//   ....[0]....
.L_34:
        /*0108*/ 	.word	0x00000150


	//   ....[1]....
        /*010c*/ 	.word	0x00000700


	//   ....[2]....
        /*0110*/ 	.word	0x00000cf0


	//----- nvinfo : EIATTR_MBARRIER_INSTR_OFFSETS
	.align		4
.L_35:
        /*0114*/ 	.byte	0x04, 0x39
        /*0116*/ 	.short	(.L_37 - .L_36)


	//   ....[0]....
.L_36:
        /*0118*/ 	.word	0x000014b0
        /*011c*/ 	.word	0x000000ff
        /*0120*/ 	.word	0x0000f000
        /*0124*/ 	.short	0x0100
        /*0126*/ 	.byte	0x14
	.zero		1


	//   ....[1]....
        /*0128*/ 	.word	0x00001600
        /*012c*/ 	.word	0x000000ff
        /*0130*/ 	.word	0x0000f008
        /*0134*/ 	.short	0x0100
        /*0136*/ 	.byte	0x14
	.zero		1


	//   ....[2]....
        /*0138*/ 	.word	0x00001630
        /*013c*/ 	.word	0x000000ff
        /*0140*/ 	.word	0x0000f010
        /*0144*/ 	.short	0x0100
        /*0146*/ 	.byte	0x14
	.zero		1


	//   ....[3]....
        /*0148*/ 	.word	0x00001a60
        /*014c*/ 	.word	0x000000ff
        /*0150*/ 	.word	0x0000f000
        /*0154*/ 	.short	0x010a
        /*0156*/ 	.byte	0x12
	.zero		1


	//   ....[4]....
        /*0158*/ 	.word	0x00001da0
        /*015c*/ 	.word	0x000000ff
        /*0160*/ 	.word	0x0000f000
        /*0164*/ 	.short	0x0108
        /*0166*/ 	.byte	0x14
	.zero		1


	//   ....[5]....
        /*0168*/ 	.word	0x00001ec0
        /*016c*/ 	.word	0x000000ff
        /*0170*/ 	.word	0x0000f008
        /*0174*/ 	.short	0x0108
        /*0176*/ 	.byte	0x14
	.zero		1


	//   ....[6]....
        /*0178*/ 	.word	0x00001fa0
        /*017c*/ 	.word	0x000000ff
        /*0180*/ 	.word	0x0000f010
        /*0184*/ 	.short	0x0108
        /*0186*/ 	.byte	0x14
	.zero		1


	//   ....[7]....
        /*0188*/ 	.word	0x00002150
        /*018c*/ 	.word	0x000000ff
        /*0190*/ 	.word	0x0000f000
        /*0194*/ 	.short	0x010a
        /*0196*/ 	.byte	0x12
	.zero		1


	//----- nvinfo : EIATTR_NUM_MBARRIERS
	.align		4
.L_37:
        /*0198*/ 	.byte	0x03, 0x38
        /*019a*/ 	.short	0x0003


	//----- nvinfo : EIATTR_EXIT_INSTR_OFFSETS
	.align		4
        /*019c*/ 	.byte	0x04, 0x1c
        /*019e*/ 	.short	(.L_39 - .L_38)


	//   ....[0]....
.L_38:
        /*01a0*/ 	.word	0x00002140


	//----- nvinfo : EIATTR_REQNTID
	.align		4
.L_39:
        /*01a4*/ 	.byte	0x04, 0x10
        /*01a6*/ 	.short	(.L_41 - .L_40)
.L_40:
        /*01a8*/ 	.word	0x00000100
        /*01ac*/ 	.word	0x00000001
        /*01b0*/ 	.word	0x00000001


	//----- nvinfo : EIATTR_CRS_STACK_SIZE
	.align		4
.L_41:
        /*01b4*/ 	.byte	0x04, 0x1e
        /*01b6*/ 	.short	(.L_43 - .L_42)
.L_42:
        /*01b8*/ 	.word	0x00000000


	//----- nvinfo : EIATTR_CBANK_PARAM_SIZE
	.align		4
.L_43:
        /*01bc*/ 	.byte	0x03, 0x19
        /*01be*/ 	.short	0x0050


	//----- nvinfo : EIATTR_PARAM_CBANK
	.align		4
        /*01c0*/ 	.byte	0x04, 0x0a
        /*01c2*/ 	.short	(.L_45 - .L_44)
	.align		4
.L_44:
        /*01c4*/ 	.word	index@(.nv.constant0.gluon_wgmma)
        /*01c8*/ 	.short	0x0210
        /*01ca*/ 	.short	0x0050


	//----- nvinfo : EIATTR_SW_WAR
	.align		4
.L_45:
        /*01cc*/ 	.byte	0x04, 0x36
        /*01ce*/ 	.short	(.L_47 - .L_46)
.L_46:
        /*01d0*/ 	.word	0x00000008
.L_47:


//--------------------- .nv.callgraph             --------------------------
	.section	.nv.callgraph,"",@"SHT_CUDA_CALLGRAPH"
	.align	4
	.sectionentsize	8
	.align		4
        /*0000*/ 	.word	0x00000000
	.align		4
        /*0004*/ 	.word	0xffffffff
	.align		4
        /*0008*/ 	.word	0x00000000
	.align		4
        /*000c*/ 	.word	0xfffffffe
	.align		4
        /*0010*/ 	.word	0x00000000
	.align		4
        /*0014*/ 	.word	0xfffffffd
	.align		4
        /*0018*/ 	.word	0x00000000
	.align		4
        /*001c*/ 	.word	0xfffffffc


//--------------------- .text.gluon_wgmma         --------------------------
	.section	.text.gluon_wgmma,"ax",@progbits
	.align	128
        .global         gluon_wgmma
        .type           gluon_wgmma,@function
        .size           gluon_wgmma,(.L_x_52 - gluon_wgmma)
        .other          gluon_wgmma,@"STO_CUDA_ENTRY STV_DEFAULT"
gluon_wgmma:
.text.gluon_wgmma:
[----:B------:R-:W-:Y:S01]  /*0000*/  LDC R1, c[0x0][0x28] ;  /* 0x00000a00ff017b82 */ /* 0x000fe20000000800 */
[----:B------:R-:W1:Y:S07]  /*0010*/  S2R R0, SR_TID.X ;  /* 0x0000000000007919 */ /* 0x000e6e0000002100 */
[----:B------:R-:W2:Y:S01]  /*0020*/  S2UR UR4, SR_CgaCtaId ;  /* 0x00000000000479c3 */ /* 0x000ea20000008800 */
[----:B------:R-:W-:Y:S01]  /*0030*/  UMOV UR20, 0x400 ;  /* 0x0000040000147882 */ /* 0x000fe20000000000 */
[----:B------:R-:W-:Y:S01]  /*0040*/  ULDC UR6, c[0x0][0xc] ;  /* 0x0000030000067ab9 */ /* 0x000fe20000000800 */
[----:B------:R-:W-:Y:S01]  /*0050*/  ULDC.64 UR26, c[0x0][0x250] ;  /* 0x00009400001a7ab9 */ /* 0x000fe20000000a00 */
[----:B------:R-:W-:Y:S04]  /*0060*/  BSSY B0, `(.L_x_0) ;  /* 0x000001f000007945 */ /* 0x000fe80003800000 */
[----:B------:R-:W3:Y:S08]  /*0070*/  LDC R4, c[0x0][0x228] ;  /* 0x00008a00ff047b82 */ /* 0x000ef00000000800 */
[----:B------:R-:W4:Y:S08]  /*0080*/  LDC R13, c[0x0][0x230] ;  /* 0x00008c00ff0d7b82 */ /* 0x000f300000000800 */
[----:B------:R-:W-:Y:S01]  /*0090*/  S2UR UR28, SR_CTAID.Y ;  /* 0x00000000001c79c3 */ /* 0x000fe20000002600 */
[----:B--2---:R-:W-:-:S03]  /*00a0*/  ULEA UR20, UR4, UR20, 0x18 ;  /* 0x0000001404147291 */ /* 0x004fc6000f8ec03f */
[----:B------:R-:W-:Y:S01]  /*00b0*/  ULDC UR4, c[0x0][0x10] ;  /* 0x0000040000047ab9 */ /* 0x000fe20000000800 */
[----:B-1----:R-:W-:-:S03]  /*00c0*/  LOP3.LUT R6, R0, 0xff, RZ, 0xc0, !PT ;  /* 0x000000ff00067812 */ /* 0x002fc600078ec0ff */
[----:B------:R-:W1:Y:S01]  /*00d0*/  S2UR UR5, SR_CTAID.Z ;  /* 0x00000000000579c3 */ /* 0x000e620000002700 */
[----:B---3--:R-:W-:Y:S01]  /*00e0*/  VIADD R4, R4, 0xffffffff ;  /* 0xffffffff04047836 */ /* 0x008fe20000000000 */
[C---:B------:R-:W-:Y:S02]  /*00f0*/  ISETP.GE.U32.AND P0, PT, R6.reuse, 0x20, PT ;  /* 0x000000200600780c */ /* 0x040fe40003f06070 */
[C---:B------:R-:W-:Y:S02]  /*0100*/  ISETP.NE.U32.AND P2, PT, R6.reuse, RZ, PT ;  /* 0x000000ff0600720c */ /* 0x040fe40003f45070 */
[----:B------:R-:W-:Y:S02]  /*0110*/  LEA R12, R6, UR20, 0x2 ;  /* 0x00000014060c7c11 */ /* 0x000fe4000f8e10ff */
[----:B------:R-:W2:Y:S01]  /*0120*/  S2UR UR29, SR_CTAID.X ;  /* 0x00000000001d79c3 */ /* 0x000ea20000002500 */
[----:B----4-:R-:W-:-:S06]  /*0130*/  VIADD R9, R13, 0xffffffff ;  /* 0xffffffff0d097836 */ /* 0x010fcc0000000000 */
[----:B------:R3:W-:Y:S01]  /*0140*/  @!P0 STS [R12], RZ ;  /* 0x000000ff0c008388 */ /* 0x0007e20000000800 */
[----:B------:R-:W-:-:S03]  /*0150*/  NOP ;  /* 0x0000000000007918 */ /* 0x000fc60000000000 */
[----:B------:R3:W-:Y:S01]  /*0160*/  @!P2 STS [UR20+0x24], R4 ;  /* 0x00002404ff00a988 */ /* 0x0007e20008000814 */
[----:B-1----:R-:W-:-:S03]  /*0170*/  UIMAD UR4, UR5, UR4, UR28 ;  /* 0x00000004050472a4 */ /* 0x002fc6000f8e021c */
[----:B------:R3:W-:Y:S01]  /*0180*/  @!P2 STS [UR20+0x20], R9 ;  /* 0x00002009ff00a988 */ /* 0x0007e20008000814 */
[----:B--2---:R-:W-:-:S04]  /*0190*/  UIMAD UR4, UR4, UR6, UR29 ;  /* 0x00000006040472a4 */ /* 0x004fc8000f8e021d */
[----:B------:R-:W-:-:S03]  /*01a0*/  UIMAD UR5, UR4, 0x180, URZ ;  /* 0x00000180040578a4 */ /* 0x000fc6000f8e023f */
[----:B------:R-:W-:Y:S01]  /*01b0*/  UMOV UR4, URZ ;  /* 0x0000003f00047c82 */ /* 0x000fe20008000000 */
[----:B------:R-:W-:-:S04]  /*01c0*/  UIADD3 UR22, UP0, UR5, UR26, URZ ;  /* 0x0000001a05167290 */ /* 0x000fc8000ff1e03f */
[----:B------:R-:W-:Y:S01]  /*01d0*/  ULEA.HI.X.SX32 UR23, UR5, UR27, 0x1, UP0 ;  /* 0x0000001b05177291 */ /* 0x000fe200080f0e3f */
[----:B---3--:R-:W-:Y:S11]  /*01e0*/  @P2 BRA `(.L_x_1) ;  /* 0x0000000000182947 */ /* 0x008ff60003800000 */
[----:B------:R-:W1:Y:S01]  /*01f0*/  LDS R2, [UR20+0x8] ;  /* 0x00000814ff027984 */ /* 0x000e620008000800 */
[----:B------:R-:W2:Y:S01]  /*0200*/  LDC.64 R10, c[0x0][0x210] ;  /* 0x00008400ff0a7b82 */ /* 0x000ea20000000a00 */
[----:B------:R-:W-:Y:S02]  /*0210*/  IMAD.MOV.U32 R3, RZ, RZ, 0x70 ;  /* 0x00000070ff037424 */ /* 0x000fe400078e00ff */
[----:B--2---:R2:W-:Y:S03]  /*0220*/  STS.64 [UR20], R10 ;  /* 0x0000000aff007988 */ /* 0x0045e60008000a14 */
[----:B-1----:R-:W-:-:S05]  /*0230*/  LOP3.LUT R2, R2, 0x10, R3, 0xd8, !PT ;  /* 0x0000001002027812 */ /* 0x002fca00078ed803 */
[----:B------:R2:W-:Y:S02]  /*0240*/  STS [UR20+0x8], R2 ;  /* 0x00000802ff007988 */ /* 0x0005e40008000814 */
.L_x_1:
[----:B------:R-:W-:Y:S05]  /*0250*/  BSYNC B0 ;  /* 0x0000000000007941 */ /* 0x000fea0003800000 */
.L_x_0:
[----:B------:R-:W-:Y:S04]  /*0260*/  BSSY B0, `(.L_x_2) ;  /* 0x000000a000007945 */ /* 0x000fe80003800000 */
[----:B------:R-:W-:Y:S05]  /*0270*/  @P2 BRA `(.L_x_3) ;  /* 0x0000000000202947 */ /* 0x000fea0003800000 */
[----:B--2---:R-:W1:Y:S01]  /*0280*/  LDS R2, [UR20+0x34] ;  /* 0x00003414ff027984 */ /* 0x004e620008000800 */
[----:B------:R-:W-:Y:S02]  /*0290*/  IMAD.MOV.U32 R3, RZ, RZ, 0x1f000000 ;  /* 0x1f000000ff037424 */ /* 0x000fe400078e00ff */
[----:B------:R-:W-:Y:S01]  /*02a0*/  @!P2 IMAD.MOV.U32 R5, RZ, RZ, 0x3f ;  /* 0x0000003fff05a424 */ /* 0x000fe200078e00ff */
[----:B------:R-:W2:Y:S02]  /*02b0*/  @!P2 LDS R8, [UR20+0x38] ;  /* 0x00003814ff08a984 */ /* 0x000ea40008000800 */
[----:B-1----:R-:W-:Y:S02]  /*02c0*/  LOP3.LUT R2, R2, 0xff000000, R3, 0xb8, !PT ;  /* 0xff00000002027812 */ /* 0x002fe400078eb803 */
[----:B--2---:R-:W-:-:S03]  /*02d0*/  @!P2 LOP3.LUT R3, R8, 0xff, R5, 0xb8, !PT ;  /* 0x000000ff0803a812 */ /* 0x004fc600078eb805 */
[----:B------:R1:W-:Y:S04]  /*02e0*/  STS [UR20+0x34], R2 ;  /* 0x00003402ff007988 */ /* 0x0003e80008000814 */
[----:B------:R1:W-:Y:S02]  /*02f0*/  @!P2 STS [UR20+0x38], R3 ;  /* 0x00003803ff00a988 */ /* 0x0003e40008000814 */
.L_x_3:
[----:B------:R-:W-:Y:S05]  /*0300*/  BSYNC B0 ;  /* 0x0000000000007941 */ /* 0x000fea0003800000 */
.L_x_2:
[----:B------:R-:W-:Y:S04]  /*0310*/  BSSY B0, `(.L_x_4) ;  /* 0x000000e000007945 */ /* 0x000fe80003800000 */
[----:B------:R-:W-:Y:S05]  /*0320*/  @P2 BRA `(.L_x_5) ;  /* 0x0000000000302947 */ /* 0x000fea0003800000 */
[----:B-1----:R-:W1:Y:S01]  /*0330*/  LDS R3, [UR20+0x34] ;  /* 0x00003414ff037984 */ /* 0x002e620008000800 */
[----:B--2---:R-:W2:Y:S03]  /*0340*/  LDC.64 R10, c[0x0][0x238] ;  /* 0x00008e00ff0a7b82 */ /* 0x004ea60000000a00 */
[----:B------:R-:W3:Y:S01]  /*0350*/  LDS R2, [UR20+0x1c] ;  /* 0x00001c14ff027984 */ /* 0x000ee20008000800 */
[C---:B--2---:R-:W-:Y:S01]  /*0360*/  SHF.L.U64.HI R8, R10.reuse, 0x1, R11 ;  /* 0x000000010a087819 */ /* 0x044fe2000001020b */
[----:B------:R-:W-:-:S03]  /*0370*/  IMAD.SHL.U32 R5, R10, 0x2, RZ ;  /* 0x000000020a057824 */ /* 0x000fc600078e00ff */
[--C-:B------:R-:W-:Y:S02]  /*0380*/  SHF.R.U32.HI R7, RZ, 0x4, R8.reuse ;  /* 0x00000004ff077819 */ /* 0x100fe40000011608 */
[----:B------:R-:W-:-:S05]  /*0390*/  SHF.R.U64 R5, R5, 0x4, R8 ;  /* 0x0000000405057819 */ /* 0x000fca0000001208 */
[----:B------:R4:W-:Y:S01]  /*03a0*/  STS [UR20+0xc], R5 ;  /* 0x00000c05ff007988 */ /* 0x0009e20008000814 */
[----:B-1----:R-:W-:Y:S02]  /*03b0*/  LOP3.LUT R3, R3, 0x7, RZ, 0xb8, !PT ;  /* 0x0000000703037812 */ /* 0x002fe400078eb8ff */
[----:B---3--:R-:W-:-:S03]  /*03c0*/  LOP3.LUT R2, R2, 0xf, R7, 0xb8, !PT ;  /* 0x0000000f02027812 */ /* 0x008fc600078eb807 */
[----:B------:R4:W-:Y:S04]  /*03d0*/  STS [UR20+0x34], R3 ;  /* 0x00003403ff007988 */ /* 0x0009e80008000814 */
[----:B------:R4:W-:Y:S02]  /*03e0*/  STS [UR20+0x1c], R2 ;  /* 0x00001c02ff007988 */ /* 0x0009e40008000814 */
.L_x_5:
[----:B------:R-:W-:Y:S05]  /*03f0*/  BSYNC B0 ;  /* 0x0000000000007941 */ /* 0x000fea0003800000 */
.L_x_4:
[----:B------:R-:W-:Y:S04]  /*0400*/  BSSY B1, `(.L_x_6) ;  /* 0x000001a000017945 */ /* 0x000fe80003800000 */
[----:B------:R-:W-:Y:S04]  /*0410*/  BSSY B0, `(.L_x_7) ;  /* 0x0000015000007945 */ /* 0x000fe80003800000 */
[----:B------:R-:W-:Y:S05]  /*0420*/  @P2 BRA `(.L_x_8) ;  /* 0x0000000000202947 */ /* 0x000fea0003800000 */
[----:B-12-4-:R-:W1:Y:S02]  /*0430*/  LDS R2, [UR20+0x34] ;  /* 0x00003414ff027984 */ /* 0x016e640008000800 */
[----:B-1----:R-:W-:-:S05]  /*0440*/  LOP3.LUT R2, R2, 0x38, RZ, 0xb8, !PT ;  /* 0x0000003802027812 */ /* 0x002fca00078eb8ff */
[----:B------:R1:W-:Y:S01]  /*0450*/  STS [UR20+0x34], R2 ;  /* 0x00003402ff007988 */ /* 0x0003e20008000814 */
[----:B------:R-:W-:Y:S05]  /*0460*/  @P2 BRA `(.L_x_9) ;  /* 0x0000000000202947 */ /* 0x000fea0003800000 */
[----:B-1----:R-:W1:Y:S01]  /*0470*/  LDS R2, [UR20+0x8] ;  /* 0x00000814ff027984 */ /* 0x002e620008000800 */
[----:B------:R-:W-:-:S05]  /*0480*/  IMAD.MOV.U32 R3, RZ, RZ, 0x780 ;  /* 0x00000780ff037424 */ /* 0x000fca00078e00ff */
[----:B-1----:R-:W-:-:S05]  /*0490*/  LOP3.LUT R2, R2, 0x500, R3, 0xd8, !PT ;  /* 0x0000050002027812 */ /* 0x002fca00078ed803 */
[----:B------:R3:W-:Y:S02]  /*04a0*/  STS [UR20+0x8], R2 ;  /* 0x00000802ff007988 */ /* 0x0007e40008000814 */
.L_x_8:
[----:B------:R-:W-:Y:S05]  /*04b0*/  @P2 BRA `(.L_x_10) ;  /* 0x0000000000282947 */ /* 0x000fea0003800000 */
[----:B-1234-:R-:W1:Y:S02]  /*04c0*/  LDS R2, [UR20+0x8] ;  /* 0x00000814ff027984 */ /* 0x01ee640008000800 */
[----:B-1----:R-:W-:-:S05]  /*04d0*/  LOP3.LUT R2, R2, 0x1800, RZ, 0xb8, !PT ;  /* 0x0000180002027812 */ /* 0x002fca00078eb8ff */
[----:B------:R2:W-:Y:S02]  /*04e0*/  STS [UR20+0x8], R2 ;  /* 0x00000802ff007988 */ /* 0x0005e40008000814 */
.L_x_9:
[----:B------:R-:W-:Y:S05]  /*04f0*/  @P2 BREAK B0 ;  /* 0x0000000000002942 */ /* 0x000fea0003800000 */
[----:B------:R-:W-:Y:S05]  /*0500*/  @P2 BRA `(.L_x_11) ;  /* 0x0000000000242947 */ /* 0x000fea0003800000 */
[----:B------:R-:W3:Y:S01]  /*0510*/  LDS R3, [UR20+0x8] ;  /* 0x00000814ff037984 */ /* 0x000ee20008000800 */
[----:B-12---:R-:W-:-:S05]  /*0520*/  IMAD.MOV.U32 R2, RZ, RZ, 0x6000 ;  /* 0x00006000ff027424 */ /* 0x006fca00078e00ff */
[----:B---3--:R-:W-:-:S04]  /*0530*/  LOP3.LUT R2, R3, 0x4000, R2, 0xd8, !PT ;  /* 0x0000400003027812 */ /* 0x008fc800078ed802 */
[----:B------:R-:W-:-:S05]  /*0540*/  LOP3.LUT R2, R2, 0x400000, RZ, 0xb8, !PT ;  /* 0x0040000002027812 */ /* 0x000fca00078eb8ff */
[----:B------:R5:W-:Y:S02]  /*0550*/  STS [UR20+0x8], R2 ;  /* 0x00000802ff007988 */ /* 0x000be40008000814 */
.L_x_10:
[----:B------:R-:W-:Y:S05]  /*0560*/  BSYNC B0 ;  /* 0x0000000000007941 */ /* 0x000fea0003800000 */
.L_x_7:
[----:B-12345:R-:W1:Y:S02]  /*0570*/  @!P2 LDS R2, [UR20+0x8] ;  /* 0x00000814ff02a984 */ /* 0x03ee640008000800 */
[----:B-1----:R-:W-:-:S05]  /*0580*/  @!P2 LOP3.LUT R2, R2, 0x8000, RZ, 0xb8, !PT ;  /* 0x000080000202a812 */ /* 0x002fca00078eb8ff */
[----:B------:R3:W-:Y:S02]  /*0590*/  @!P2 STS [UR20+0x8], R2 ;  /* 0x00000802ff00a988 */ /* 0x0007e40008000814 */
.L_x_11:
[----:B------:R-:W-:Y:S05]  /*05a0*/  BSYNC B1 ;  /* 0x0000000000017941 */ /* 0x000fea0003800000 */
.L_x_6:
[----:B------:R-:W-:Y:S05]  /*05b0*/  WARPSYNC.ALL ;  /* 0x0000000000007948 */ /* 0x000fea0003800000 */
[----:B------:R-:W-:Y:S05]  /*05c0*/  @P0 BRA `(.L_x_12) ;  /* 0x0000000000280947 */ /* 0x000fea0003800000 */
[----:B-123--:R-:W1:Y:S01]  /*05d0*/  S2R R2, SR_LANEID ;  /* 0x0000000000027919 */ /* 0x00ee620000000000 */
[----:B------:R-:W-:Y:S05]  /*05e0*/  WARPSYNC.ALL ;  /* 0x0000000000007948 */ /* 0x000fea0003800000 */
[----:B-1----:R-:W-:-:S05]  /*05f0*/  IMAD.SHL.U32 R5, R2, 0x4, RZ ;  /* 0x0000000402057824 */ /* 0x002fca00078e00ff */
[----:B------:R-:W1:Y:S01]  /*0600*/  LDS R7, [R5+UR20] ;  /* 0x0000001405077984 */ /* 0x000e620008000800 */
[----:B------:R-:W-:-:S05]  /*0610*/  IADD3 R2, P1, R5, UR22, RZ ;  /* 0x0000001605027c10 */ /* 0x000fca000ff3e0ff */
[----:B------:R-:W-:-:S05]  /*0620*/  IMAD.X R3, RZ, RZ, UR23, P1 ;  /* 0x00000017ff037e24 */ /* 0x000fca00088e06ff */
[----:B-1----:R4:W5:Y:S01]  /*0630*/  ATOMG.E.EXCH.STRONG.GPU PT, RZ, [R2], R7 ;  /* 0x0000000702ff73a8 */ /* 0x00296200041ee100 */
[----:B------:R-:W-:-:S04]  /*0640*/  DEPBAR {5,4,3,2,1,0} ;  /* 0x0000003f0000791a */ /* 0x000fc80000000000 */
[----:B------:R4:W-:Y:S01]  /*0650*/  UTMACCTL.IV [UR22] ;  /* 0x00000000160079b9 */ /* 0x0009e20008000000 */
[----:B------:R-:W-:Y:S01]  /*0660*/  NOP ;  /* 0x0000000000007918 */ /* 0x000fe20000000000 */
.L_x_12:
[----:B------:R-:W-:Y:S05]  /*0670*/  @P0 BRA `(.L_x_13) ;  /* 0x00000000000c0947 */ /* 0x000fea0003800000 */
[----:B------:R0:W-:Y:S01]  /*0680*/  UTMACMDFLUSH ;  /* 0x00000000000079b7 */ /* 0x0001e20000000000 */
[----:B------:R-:W-:Y:S05]  /*0690*/  @P0 BRA `(.L_x_13) ;  /* 0x0000000000040947 */ /* 0x000fea0003800000 */
[----:B------:R-:W-:-:S04]  /*06a0*/  DEPBAR.LE SB0, 0x0 ;  /* 0x000080000000791a */ /* 0x000fc80000000000 */
.L_x_13:
[----:B------:R-:W-:Y:S05]  /*06b0*/  WARPSYNC.ALL ;  /* 0x0000000000007948 */ /* 0x000fea0003800000 */
[----:B-----5:R-:W-:Y:S06]  /*06c0*/  BAR.SYNC.DEFER_BLOCKING 0x0 ;  /* 0x0000000000007b1d */ /* 0x020fec0000010000 */
[----:B------:R-:W-:Y:S02]  /*06d0*/  BSSY B1, `(.L_x_14) ;  /* 0x000000b000017945 */ /* 0x000fe40003800000 */
[----:B------:R-:W-:Y:S06]  /*06e0*/  BAR.SYNC.DEFER_BLOCKING 0x0 ;  /* 0x0000000000007b1d */ /* 0x000fec0000010000 */
[----:B------:R5:W-:Y:S01]  /*06f0*/  @!P0 STS [R12], RZ ;  /* 0x000000ff0c008388 */ /* 0x000be20000000800 */
[----:B------:R-:W-:Y:S01]  /*0700*/  NOP ;  /* 0x0000000000007918 */ /* 0x000fe20000000000 */
[----:B------:R-:W-:Y:S05]  /*0710*/  @P2 BRA `(.L_x_15) ;  /* 0x0000000000182947 */ /* 0x000fea0003800000 */
[----:B-1234-:R-:W1:Y:S01]  /*0720*/  LDS R2, [UR20+0x8] ;  /* 0x00000814ff027984 */ /* 0x01ee620008000800 */
[----:B------:R-:W2:Y:S01]  /*0730*/  LDC.64 R10, c[0x0][0x218] ;  /* 0x00008600ff0a7b82 */ /* 0x000ea20000000a00 */
[----:B------:R-:W-:Y:S02]  /*0740*/  IMAD.MOV.U32 R3, RZ, RZ, 0x70 ;  /* 0x00000070ff037424 */ /* 0x000fe400078e00ff */
[----:B--2---:R2:W-:Y:S03]  /*0750*/  STS.64 [UR20], R10 ;  /* 0x0000000aff007988 */ /* 0x0045e60008000a14 */
[----:B-1----:R-:W-:-:S05]  /*0760*/  LOP3.LUT R2, R2, 0x10, R3, 0xd8, !PT ;  /* 0x0000001002027812 */ /* 0x002fca00078ed803 */
[----:B------:R2:W-:Y:S02]  /*0770*/  STS [UR20+0x8], R2 ;  /* 0x00000802ff007988 */ /* 0x0005e40008000814 */
.L_x_15:
[----:B----4-:R-:W-:Y:S05]  /*0780*/  BSYNC B1 ;  /* 0x0000000000017941 */ /* 0x010fea0003800000 */
.L_x_14:
[----:B------:R-:W-:Y:S04]  /*0790*/  BSSY B2, `(.L_x_16) ;  /* 0x000000f000027945 */ /* 0x000fe80003800000 */
[----:B------:R-:W-:Y:S04]  /*07a0*/  BSSY B1, `(.L_x_17) ;  /* 0x000000c000017945 */ /* 0x000fe80003800000 */
[----:B------:R-:W-:Y:S05]  /*07b0*/  @P2 BRA `(.L_x_18) ;  /* 0x0000000000282947 */ /* 0x000fea0003800000 */
[----:B-123--:R-:W1:Y:S01]  /*07c0*/  LDS R2, [UR20+0x34] ;  /* 0x00003414ff027984 */ /* 0x00ee620008000800 */
[----:B------:R-:W-:Y:S01]  /*07d0*/  IMAD.MOV.U32 R3, RZ, RZ, 0x1f000000 ;  /* 0x1f000000ff037424 */ /* 0x000fe200078e00ff */
[----:B------:R-:W-:Y:S05]  /*07e0*/  @P2 BREAK B1 ;  /* 0x0000000000012942 */ /* 0x000fea0003800000 */
[----:B-1----:R-:W-:-:S05]  /*07f0*/  LOP3.LUT R2, R2, 0xff000000, R3, 0xb8, !PT ;  /* 0xff00000002027812 */ /* 0x002fca00078eb803 */
[----:B------:R1:W-:Y:S01]  /*0800*/  STS [UR20+0x34], R2 ;  /* 0x00003402ff007988 */ /* 0x0003e20008000814 */
[----:B------:R-:W-:Y:S05]  /*0810*/  @P2 BRA `(.L_x_19) ;  /* 0x0000000000182947 */ /* 0x000fea0003800000 */
[----:B------:R-:W2:Y:S01]  /*0820*/  LDS R3, [UR20+0x38] ;  /* 0x00003814ff037984 */ /* 0x000ea20008000800 */
[----:B-1----:R-:W-:-:S05]  /*0830*/  IMAD.MOV.U32 R2, RZ, RZ, 0xff ;  /* 0x000000ffff027424 */ /* 0x002fca00078e00ff */
[----:B--2---:R-:W-:-:S05]  /*0840*/  LOP3.LUT R2, R3, 0xff, R2, 0xb8, !PT ;  /* 0x000000ff03027812 */ /* 0x004fca00078eb802 */
[----:B------:R4:W-:Y:S02]  /*0850*/  STS [UR20+0x38], R2 ;  /* 0x00003802ff007988 */ /* 0x0009e40008000814 */
.L_x_18:
[----:B------:R-:W-:Y:S05]  /*0860*/  BSYNC B1 ;  /* 0x0000000000017941 */ /* 0x000fea0003800000 */
.L_x_17:
[----:B------:R1:W-:Y:S02]  /*0870*/  @!P2 STS [UR20+0x20], R9 ;  /* 0x00002009ff00a988 */ /* 0x0003e40008000814 */
.L_x_19:
[----:B------:R-:W-:Y:S05]  /*0880*/  BSYNC B2 ;  /* 0x0000000000027941 */ /* 0x000fea0003800000 */
.L_x_16:
[----:B------:R-:W-:Y:S05]  /*0890*/  WARPSYNC.ALL ;  /* 0x0000000000007948 */ /* 0x000fea0003800000 */
[----:B------:R-:W2:Y:S01]  /*08a0*/  LDC R5, c[0x0][0x22c] ;  /* 0x00008b00ff057b82 */ /* 0x000ea20000000800 */
[----:B------:R-:W-:Y:S01]  /*08b0*/  BSSY B2, `(.L_x_20) ;  /* 0x0000010000027945 */ /* 0x000fe20003800000 */
[----:B--2---:R-:W-:-:S05]  /*08c0*/  VIADD R5, R5, 0xffffffff ;  /* 0xffffffff05057836 */ /* 0x004fca0000000000 */
[----:B------:R2:W-:Y:S01]  /*08d0*/  @!P2 STS [UR20+0x24], R5 ;  /* 0x00002405ff00a988 */ /* 0x0005e20008000814 */
[----:B------:R-:W-:Y:S05]  /*08e0*/  @P2 BRA `(.L_x_21) ;  /* 0x0000000000302947 */ /* 0x000fea0003800000 */
[----:B------:R-:W2:Y:S01]  /*08f0*/  LDS R3, [UR20+0x34] ;  /* 0x00003414ff037984 */ /* 0x000ea20008000800 */
[----:B------:R-:W2:Y:S03]  /*0900*/  LDC.64 R10, c[0x0][0x240] ;  /* 0x00009000ff0a7b82 */ /* 0x000ea60000000a00 */
[----:B-1-34-:R-:W1:Y:S01]  /*0910*/  LDS R2, [UR20+0x1c] ;  /* 0x00001c14ff027984 */ /* 0x01ae620008000800 */
[C---:B--2---:R-:W-:Y:S01]  /*0920*/  SHF.L.U64.HI R8, R10.reuse, 0x1, R11 ;  /* 0x000000010a087819 */ /* 0x044fe2000001020b */
[----:B------:R-:W-:-:S03]  /*0930*/  IMAD.SHL.U32 R7, R10, 0x2, RZ ;  /* 0x000000020a077824 */ /* 0x000fc600078e00ff */
[--C-:B------:R-:W-:Y:S02]  /*0940*/  SHF.R.U32.HI R9, RZ, 0x4, R8.reuse ;  /* 0x00000004ff097819 */ /* 0x100fe40000011608 */
[----:B------:R-:W-:-:S05]  /*0950*/  SHF.R.U64 R7, R7, 0x4, R8 ;  /* 0x0000000407077819 */ /* 0x000fca0000001208 */
[----:B------:R2:W-:Y:S01]  /*0960*/  STS [UR20+0xc], R7 ;  /* 0x00000c07ff007988 */ /* 0x0005e20008000814 */
[----:B------:R-:W-:Y:S02]  /*0970*/  LOP3.LUT R3, R3, 0x7, RZ, 0xb8, !PT ;  /* 0x0000000703037812 */ /* 0x000fe400078eb8ff */
[----:B-1----:R-:W-:-:S03]  /*0980*/  LOP3.LUT R2, R2, 0xf, R9, 0xb8, !PT ;  /* 0x0000000f02027812 */ /* 0x002fc600078eb809 */
[----:B------:R2:W-:Y:S04]  /*0990*/  STS [UR20+0x34], R3 ;  /* 0x00003403ff007988 */ /* 0x0005e80008000814 */
[----:B------:R2:W-:Y:S02]  /*09a0*/  STS [UR20+0x1c], R2 ;  /* 0x00001c02ff007988 */ /* 0x0005e40008000814 */
.L_x_21:
[----:B------:R-:W-:Y:S05]  /*09b0*/  BSYNC B2 ;  /* 0x0000000000027941 */ /* 0x000fea0003800000 */
.L_x_20:
[----:B------:R-:W-:Y:S04]  /*09c0*/  BSSY B3, `(.L_x_22) ;  /* 0x000001a000037945 */ /* 0x000fe80003800000 */
[----:B------:R-:W-:Y:S04]  /*09d0*/  BSSY B2, `(.L_x_23) ;  /* 0x0000015000027945 */ /* 0x000fe80003800000 */
[----:B------:R-:W-:Y:S05]  /*09e0*/  @P2 BRA `(.L_x_24) ;  /* 0x0000000000202947 */ /* 0x000fea0003800000 */
[----:B-1234-:R-:W1:Y:S02]  /*09f0*/  LDS R2, [UR20+0x34] ;  /* 0x00003414ff027984 */ /* 0x01ee640008000800 */
[----:B-1----:R-:W-:-:S05]  /*0a00*/  LOP3.LUT R2, R2, 0x38, RZ, 0xb8, !PT ;  /* 0x0000003802027812 */ /* 0x002fca00078eb8ff */
[----:B------:R1:W-:Y:S01]  /*0a10*/  STS [UR20+0x34], R2 ;  /* 0x00003402ff007988 */ /* 0x0003e20008000814 */
[----:B------:R-:W-:Y:S05]  /*0a20*/  @P2 BRA `(.L_x_25) ;  /* 0x0000000000202947 */ /* 0x000fea0003800000 */
[----:B-1----:R-:W1:Y:S01]  /*0a30*/  LDS R2, [UR20+0x8] ;  /* 0x00000814ff027984 */ /* 0x002e620008000800 */
[----:B------:R-:W-:-:S05]  /*0a40*/  IMAD.MOV.U32 R3, RZ, RZ, 0x780 ;  /* 0x00000780ff037424 */ /* 0x000fca00078e00ff */
[----:B-1----:R-:W-:-:S05]  /*0a50*/  LOP3.LUT R2, R2, 0x500, R3, 0xd8, !PT ;  /* 0x0000050002027812 */ /* 0x002fca00078ed803 */
[----:B------:R1:W-:Y:S02]  /*0a60*/  STS [UR20+0x8], R2 ;  /* 0x00000802ff007988 */ /* 0x0003e40008000814 */
.L_x_24:
[----:B------:R-:W-:Y:S05]  /*0a70*/  @P2 BRA `(.L_x_26) ;  /* 0x0000000000282947 */ /* 0x000fea0003800000 */
[----:B-1234-:R-:W1:Y:S02]  /*0a80*/  LDS R2, [UR20+0x8] ;  /* 0x00000814ff027984 */ /* 0x01ee640008000800 */
[----:B-1----:R-:W-:-:S05]  /*0a90*/  LOP3.LUT R2, R2, 0x1800, RZ, 0xb8, !PT ;  /* 0x0000180002027812 */ /* 0x002fca00078eb8ff */
[----:B------:R2:W-:Y:S02]  /*0aa0*/  STS [UR20+0x8], R2 ;  /* 0x00000802ff007988 */ /* 0x0005e40008000814 */
.L_x_25:
[----:B------:R-:W-:Y:S05]  /*0ab0*/  @P2 BREAK B2 ;  /* 0x0000000000022942 */ /* 0x000fea0003800000 */
[----:B------:R-:W-:Y:S05]  /*0ac0*/  @P2 BRA `(.L_x_27) ;  /* 0x0000000000242947 */ /* 0x000fea0003800000 */
[----:B-12---:R-:W1:Y:S01]  /*0ad0*/  LDS R2, [UR20+0x8] ;  /* 0x00000814ff027984 */ /* 0x006e620008000800 */
[----:B------:R-:W-:-:S05]  /*0ae0*/  IMAD.MOV.U32 R3, RZ, RZ, 0x6000 ;  /* 0x00006000ff037424 */ /* 0x000fca00078e00ff */
[----:B-1----:R-:W-:-:S04]  /*0af0*/  LOP3.LUT R2, R2, 0x4000, R3, 0xd8, !PT ;  /* 0x0000400002027812 */ /* 0x002fc800078ed803 */
[----:B------:R-:W-:-:S05]  /*0b00*/  LOP3.LUT R2, R2, 0x400000, RZ, 0xb8, !PT ;  /* 0x0040000002027812 */ /* 0x000fca00078eb8ff */
[----:B------:R1:W-:Y:S02]  /*0b10*/  STS [UR20+0x8], R2 ;  /* 0x00000802ff007988 */ /* 0x0003e40008000814 */
.L_x_26:
[----:B------:R-:W-:Y:S05]  /*0b20*/  BSYNC B2 ;  /* 0x0000000000027941 */ /* 0x000fea0003800000 */
.L_x_23:
[----:B-1234-:R-:W1:Y:S02]  /*0b30*/  @!P2 LDS R2, [UR20+0x8] ;  /* 0x00000814ff02a984 */ /* 0x01ee640008000800 */
[----:B-1----:R-:W-:-:S05]  /*0b40*/  @!P2 LOP3.LUT R2, R2, 0x8000, RZ, 0xb8, !PT ;  /* 0x000080000202a812 */ /* 0x002fca00078eb8ff */
[----:B------:R3:W-:Y:S02]  /*0b50*/  @!P2 STS [UR20+0x8], R2 ;  /* 0x00000802ff00a988 */ /* 0x0007e40008000814 */
.L_x_27:
[----:B------:R-:W-:Y:S05]  /*0b60*/  BSYNC B3 ;  /* 0x0000000000037941 */ /* 0x000fea0003800000 */
.L_x_22:
[----:B------:R-:W-:Y:S05]  /*0b70*/  WARPSYNC.ALL ;  /* 0x0000000000007948 */ /* 0x000fea0003800000 */
[----:B------:R-:W-:-:S04]  /*0b80*/  UIADD3 UR25, UR5, 0x80, URZ ;  /* 0x0000008005197890 */ /* 0x000fc8000fffe03f */
[----:B------:R-:W-:-:S04]  /*0b90*/  UIADD3 UR24, UP0, UR25, UR26, URZ ;  /* 0x0000001a19187290 */ /* 0x000fc8000ff1e03f */
[----:B------:R-:W-:Y:S01]  /*0ba0*/  ULEA.HI.X.SX32 UR25, UR25, UR27, 0x1, UP0 ;  /* 0x0000001b19197291 */ /* 0x000fe200080f0e3f */
[----:B------:R-:W-:Y:S11]  /*0bb0*/  @P0 BRA `(.L_x_28) ;  /* 0x0000000000280947 */ /* 0x000ff60003800000 */
[----:B-123--:R-:W1:Y:S01]  /*0bc0*/  S2R R2, SR_LANEID ;  /* 0x0000000000027919 */ /* 0x00ee620000000000 */
[----:B------:R-:W-:Y:S05]  /*0bd0*/  WARPSYNC.ALL ;  /* 0x0000000000007948 */ /* 0x000fea0003800000 */
[----:B-1----:R-:W-:-:S05]  /*0be0*/  IMAD.SHL.U32 R8, R2, 0x4, RZ ;  /* 0x0000000402087824 */ /* 0x002fca00078e00ff */
[----:B------:R-:W1:Y:S01]  /*0bf0*/  LDS R7, [R8+UR20] ;  /* 0x0000001408077984 */ /* 0x000e620008000800 */
[----:B------:R-:W-:-:S05]  /*0c00*/  IADD3 R2, P1, R8, UR24, RZ ;  /* 0x0000001808027c10 */ /* 0x000fca000ff3e0ff */
[----:B------:R-:W-:-:S05]  /*0c10*/  IMAD.X R3, RZ, RZ, UR25, P1 ;  /* 0x00000019ff037e24 */ /* 0x000fca00088e06ff */
[----:B-1----:R4:W2:Y:S01]  /*0c20*/  ATOMG.E.EXCH.STRONG.GPU PT, RZ, [R2], R7 ;  /* 0x0000000702ff73a8 */ /* 0x0028a200041ee100 */
[----:B------:R-:W-:-:S04]  /*0c30*/  DEPBAR {5,4,3,2,1,0} ;  /* 0x0000003f0000791a */ /* 0x000fc80000000000 */
[----:B------:R4:W-:Y:S01]  /*0c40*/  UTMACCTL.IV [UR24] ;  /* 0x00000000180079b9 */ /* 0x0009e20008000000 */
[----:B------:R-:W-:Y:S01]  /*0c50*/  NOP ;  /* 0x0000000000007918 */ /* 0x000fe20000000000 */
.L_x_28:
[----:B------:R-:W-:Y:S05]  /*0c60*/  @P0 BRA `(.L_x_29) ;  /* 0x00000000000c0947 */ /* 0x000fea0003800000 */
[----:B------:R0:W-:Y:S01]  /*0c70*/  UTMACMDFLUSH ;  /* 0x00000000000079b7 */ /* 0x0001e20000000000 */
[----:B------:R-:W-:Y:S05]  /*0c80*/  @P0 BRA `(.L_x_29) ;  /* 0x0000000000040947 */ /* 0x000fea0003800000 */
[----:B------:R-:W-:-:S04]  /*0c90*/  DEPBAR.LE SB0, 0x0 ;  /* 0x000080000000791a */ /* 0x000fc80000000000 */
.L_x_29:
[----:B------:R-:W-:Y:S05]  /*0ca0*/  WARPSYNC.ALL ;  /* 0x0000000000007948 */ /* 0x000fea0003800000 */
[----:B--2---:R-:W-:Y:S06]  /*0cb0*/  BAR.SYNC.DEFER_BLOCKING 0x0 ;  /* 0x0000000000007b1d */ /* 0x004fec0000010000 */
[----:B------:R-:W-:Y:S02]  /*0cc0*/  BSSY B3, `(.L_x_30) ;  /* 0x000000b000037945 */ /* 0x000fe40003800000 */
[----:B------:R-:W-:Y:S06]  /*0cd0*/  BAR.SYNC.DEFER_BLOCKING 0x0 ;  /* 0x0000000000007b1d */ /* 0x000fec0000010000 */
[----:B------:R2:W-:Y:S01]  /*0ce0*/  @!P0 STS [R12], RZ ;  /* 0x000000ff0c008388 */ /* 0x0005e20000000800 */
[----:B------:R-:W-:Y:S01]  /*0cf0*/  NOP ;  /* 0x0000000000007918 */ /* 0x000fe20000000000 */
[----:B------:R-:W-:Y:S05]  /*0d00*/  @P2 BRA `(.L_x_31) ;  /* 0x0000000000182947 */ /* 0x000fea0003800000 */
[----:B-1-34-:R-:W1:Y:S01]  /*0d10*/  LDS R2, [UR20+0x8] ;  /* 0x00000814ff027984 */ /* 0x01ae620008000800 */
[----:B------:R-:W3:Y:S01]  /*0d20*/  LDC.64 R8, c[0x0][0x220] ;  /* 0x00008800ff087b82 */ /* 0x000ee20000000a00 */
[----:B------:R-:W-:Y:S02]  /*0d30*/  IMAD.MOV.U32 R3, RZ, RZ, 0x70 ;  /* 0x00000070ff037424 */ /* 0x000fe400078e00ff */
[----:B---3--:R3:W-:Y:S03]  /*0d40*/  STS.64 [UR20], R8 ;  /* 0x00000008ff007988 */ /* 0x0087e60008000a14 */
[----:B-1----:R-:W-:-:S05]  /*0d50*/  LOP3.LUT R2, R2, 0x10, R3, 0xd8, !PT ;  /* 0x0000001002027812 */ /* 0x002fca00078ed803 */
[----:B------:R3:W-:Y:S02]  /*0d60*/  STS [UR20+0x8], R2 ;  /* 0x00000802ff007988 */ /* 0x0007e40008000814 */
.L_x_31:
[----:B----4-:R-:W-:Y:S05]  /*0d70*/  BSYNC B3 ;  /* 0x0000000000037941 */ /* 0x010fea0003800000 */
.L_x_30:
[----:B------:R-:W-:Y:S04]  /*0d80*/  BSSY B4, `(.L_x_32) ;  /* 0x0000011000047945 */ /* 0x000fe80003800000 */
[----:B------:R-:W-:Y:S04]  /*0d90*/  BSSY B3, `(.L_x_33) ;  /* 0x000000e000037945 */ /* 0x000fe80003800000 */
[----:B------:R-:W-:Y:S05]  /*0da0*/  @P2 BRA `(.L_x_34) ;  /* 0x0000000000242947 */ /* 0x000fea0003800000 */
[----:B-1-3--:R-:W1:Y:S01]  /*0db0*/  LDS R2, [UR20+0x34] ;  /* 0x00003414ff027984 */ /* 0x00ae620008000800 */
[----:B------:R-:W-:-:S05]  /*0dc0*/  IMAD.MOV.U32 R3, RZ, RZ, 0x3f000000 ;  /* 0x3f000000ff037424 */ /* 0x000fca00078e00ff */
[----:B-1----:R-:W-:-:S05]  /*0dd0*/  LOP3.LUT R2, R2, 0xff000000, R3, 0xb8, !PT ;  /* 0xff00000002027812 */ /* 0x002fca00078eb803 */
[----:B------:R1:W-:Y:S01]  /*0de0*/  STS [UR20+0x34], R2 ;  /* 0x00003402ff007988 */ /* 0x0003e20008000814 */
[----:B------:R-:W-:Y:S05]  /*0df0*/  @P2 BRA `(.L_x_35) ;  /* 0x00000000001c2947 */ /* 0x000fea0003800000 */
[----:B-1----:R-:W1:Y:S01]  /*0e00*/  LDS R2, [UR20+0x38] ;  /* 0x00003814ff027984 */ /* 0x002e620008000800 */
[----:B------:R-:W-:-:S05]  /*0e10*/  IMAD.MOV.U32 R3, RZ, RZ, 0x3f ;  /* 0x0000003fff037424 */ /* 0x000fca00078e00ff */
[----:B-1----:R-:W-:-:S05]  /*0e20*/  LOP3.LUT R2, R2, 0xff, R3, 0xb8, !PT ;  /* 0x000000ff02027812 */ /* 0x002fca00078eb803 */
[----:B------:R4:W-:Y:S02]  /*0e30*/  STS [UR20+0x38], R2 ;  /* 0x00003802ff007988 */ /* 0x0009e40008000814 */
.L_x_34:
[----:B------:R-:W-:Y:S05]  /*0e40*/  @P2 BREAK B3 ;  /* 0x0000000000032942 */ /* 0x000fea0003800000 */
[----:B------:R-:W-:Y:S05]  /*0e50*/  @P2 BRA `(.L_x_36) ;  /* 0x00000000000c2947 */ /* 0x000fea0003800000 */
[----:B------:R1:W-:Y:S02]  /*0e60*/  STS [UR20+0x20], R5 ;  /* 0x00002005ff007988 */ /* 0x0003e40008000814 */
.L_x_35:
[----:B------:R-:W-:Y:S05]  /*0e70*/  BSYNC B3 ;  /* 0x0000000000037941 */ /* 0x000fea0003800000 */
.L_x_33:
[----:B------:R1:W-:Y:S02]  /*0e80*/  @!P2 STS [UR20+0x24], R4 ;  /* 0x00002404ff00a988 */ /* 0x0003e40008000814 */
.L_x_36:
[----:B------:R-:W-:Y:S05]  /*0e90*/  BSYNC B4 ;  /* 0x0000000000047941 */ /* 0x000fea0003800000 */
.L_x_32:
[----:B------:R-:W-:Y:S05]  /*0ea0*/  WARPSYNC.ALL ;  /* 0x0000000000007948 */ /* 0x000fea0003800000 */
[----:B------:R-:W-:Y:S04]  /*0eb0*/  BSSY B4, `(.L_x_37) ;  /* 0x000000e000047945 */ /* 0x000fe80003800000 */
[----:B------:R-:W-:Y:S05]  /*0ec0*/  @P2 BRA `(.L_x_38) ;  /* 0x0000000000302947 */ /* 0x000fea0003800000 */
[----:B------:R-:W5:Y:S01]  /*0ed0*/  LDS R3, [UR20+0x34] ;  /* 0x00003414ff037984 */ /* 0x000f620008000800 */
[----:B-1----:R-:W1:Y:S03]  /*0ee0*/  LDC.64 R4, c[0x0][0x248] ;  /* 0x00009200ff047b82 */ /* 0x002e660000000a00 */
[----:B---34-:R-:W3:Y:S01]  /*0ef0*/  LDS R2, [UR20+0x1c] ;  /* 0x00001c14ff027984 */ /* 0x018ee20008000800 */
[C---:B-1----:R-:W-:Y:S01]  /*0f00*/  SHF.L.U64.HI R5, R4.reuse, 0x1, R5 ;  /* 0x0000000104057819 */ /* 0x042fe20000010205 */
[----:B------:R-:W-:-:S03]  /*0f10*/  IMAD.SHL.U32 R4, R4, 0x2, RZ ;  /* 0x0000000204047824 */ /* 0x000fc600078e00ff */
[--C-:B------:R-:W-:Y:S02]  /*0f20*/  SHF.R.U32.HI R7, RZ, 0x4, R5.reuse ;  /* 0x00000004ff077819 */ /* 0x100fe40000011605 */
[----:B------:R-:W-:-:S05]  /*0f30*/  SHF.R.U64 R4, R4, 0x4, R5 ;  /* 0x0000000404047819 */ /* 0x000fca0000001205 */
[----:B------:R1:W-:Y:S01]  /*0f40*/  STS [UR20+0xc], R4 ;  /* 0x00000c04ff007988 */ /* 0x0003e20008000814 */
[----:B-----5:R-:W-:Y:S02]  /*0f50*/  LOP3.LUT R3, R3, 0x7, RZ, 0xb8, !PT ;  /* 0x0000000703037812 */ /* 0x020fe400078eb8ff */
[----:B---3--:R-:W-:-:S03]  /*0f60*/  LOP3.LUT R2, R2, 0xf, R7, 0xb8, !PT ;  /* 0x0000000f02027812 */ /* 0x008fc600078eb807 */
[----:B------:R1:W-:Y:S04]  /*0f70*/  STS [UR20+0x34], R3 ;  /* 0x00003403ff007988 */ /* 0x0003e80008000814 */
[----:B------:R1:W-:Y:S02]  /*0f80*/  STS [UR20+0x1c], R2 ;  /* 0x00001c02ff007988 */ /* 0x0003e40008000814 */
.L_x_38:
[----:B------:R-:W-:Y:S05]  /*0f90*/  BSYNC B4 ;  /* 0x0000000000047941 */ /* 0x000fea0003800000 */
.L_x_37:
        /* <DEDUP_REMOVED lines=11> */
.L_x_41:
[----:B------:R-:W-:Y:S05]  /*1050*/  @P2 BRA `(.L_x_43) ;  /* 0x0000000000282947 */ /* 0x000fea0003800000 */
[----:B-1-34-:R-:W1:Y:S02]  /*1060*/  LDS R2, [UR20+0x8] ;  /* 0x00000814ff027984 */ /* 0x01ae640008000800 */
[----:B-1----:R-:W-:-:S05]  /*1070*/  LOP3.LUT R2, R2, 0x1800, RZ, 0xb8, !PT ;  /* 0x0000180002027812 */ /* 0x002fca00078eb8ff */
[----:B------:R3:W-:Y:S02]  /*1080*/  STS [UR20+0x8], R2 ;  /* 0x00000802ff007988 */ /* 0x0007e40008000814 */
.L_x_42:
[----:B------:R-:W-:Y:S05]  /*1090*/  @P2 BREAK B5 ;  /* 0x0000000000052942 */ /* 0x000fea0003800000 */
[----:B------:R-:W-:Y:S05]  /*10a0*/  @P2 BRA `(.L_x_44) ;  /* 0x0000000000242947 */ /* 0x000fea0003800000 */
[----:B-1-3--:R-:W1:Y:S01]  /*10b0*/  LDS R2, [UR20+0x8] ;  /* 0x00000814ff027984 */ /* 0x00ae620008000800 */
[----:B------:R-:W-:-:S05]  /*10c0*/  IMAD.MOV.U32 R3, RZ, RZ, 0x6000 ;  /* 0x00006000ff037424 */ /* 0x000fca00078e00ff */
[----:B-1----:R-:W-:-:S04]  /*10d0*/  LOP3.LUT R2, R2, 0x6000, R3, 0xd8, !PT ;  /* 0x0000600002027812 */ /* 0x002fc800078ed803 */
[----:B------:R-:W-:-:S05]  /*10e0*/  LOP3.LUT R2, R2, 0x400000, RZ, 0xb8, !PT ;  /* 0x0040000002027812 */ /* 0x000fca00078eb8ff */
[----:B------:R1:W-:Y:S02]  /*10f0*/  STS [UR20+0x8], R2 ;  /* 0x00000802ff007988 */ /* 0x0003e40008000814 */
.L_x_43:
[----:B------:R-:W-:Y:S05]  /*1100*/  BSYNC B5 ;  /* 0x0000000000057941 */ /* 0x000fea0003800000 */
.L_x_40:
[----:B-1-34-:R-:W1:Y:S02]  /*1110*/  @!P2 LDS R2, [UR20+0x8] ;  /* 0x00000814ff02a984 */ /* 0x01ae640008000800 */
[----:B-1----:R-:W-:-:S05]  /*1120*/  @!P2 LOP3.LUT R2, R2, 0x8000, RZ, 0xb8, !PT ;  /* 0x000080000202a812 */ /* 0x002fca00078eb8ff */
[----:B------:R4:W-:Y:S02]  /*1130*/  @!P2 STS [UR20+0x8], R2 ;  /* 0x00000802ff00a988 */ /* 0x0009e40008000814 */
.L_x_44:
[----:B------:R-:W-:Y:S05]  /*1140*/  BSYNC B4 ;  /* 0x0000000000047941 */ /* 0x000fea0003800000 */
.L_x_39:
[----:B------:R-:W-:Y:S05]  /*1150*/  WARPSYNC.ALL ;  /* 0x0000000000007948 */ /* 0x000fea0003800000 */
[----:B------:R-:W-:Y:S01]  /*1160*/  UIADD3 UR5, UR5, 0x100, URZ ;  /* 0x0000010005057890 */ /* 0x000fe2000fffe03f */
[----:B------:R-:W-:Y:S01]  /*1170*/  ISETP.GE.AND P1, PT, R13, 0x1, PT ;  /* 0x000000010d00780c */ /* 0x000fe20003f26270 */
[----:B------:R-:W-:Y:S01]  /*1180*/  IMAD.MOV.U32 R24, RZ, RZ, RZ ;  /* 0x000000ffff187224 */ /* 0x000fe200078e00ff */
[----:B------:R-:W-:Y:S01]  /*1190*/  SHF.R.U32.HI R7, RZ, 0x5, R0 ;  /* 0x00000005ff077819 */ /* 0x000fe20000011600 */
[----:B------:R-:W-:-:S04]  /*11a0*/  UIADD3 UR26, UP0, UR5, UR26, URZ ;  /* 0x0000001a051a7290 */ /* 0x000fc8000ff1e03f */
[----:B------:R-:W-:Y:S01]  /*11b0*/  ULEA.HI.X.SX32 UR27, UR5, UR27, 0x1, UP0 ;  /* 0x0000001b051b7291 */ /* 0x000fe200080f0e3f */
[----:B------:R-:W-:Y:S11]  /*11c0*/  @P0 BRA `(.L_x_45) ;  /* 0x0000000000280947 */ /* 0x000ff60003800000 */
[----:B-1-34-:R-:W1:Y:S01]  /*11d0*/  S2R R2, SR_LANEID ;  /* 0x0000000000027919 */ /* 0x01ae620000000000 */
[----:B------:R-:W-:Y:S05]  /*11e0*/  WARPSYNC.ALL ;  /* 0x0000000000007948 */ /* 0x000fea0003800000 */
[----:B-1----:R-:W-:-:S05]  /*11f0*/  IMAD.SHL.U32 R4, R2, 0x4, RZ ;  /* 0x0000000402047824 */ /* 0x002fca00078e00ff */
[----:B------:R-:W1:Y:S01]  /*1200*/  LDS R5, [R4+UR20] ;  /* 0x0000001404057984 */ /* 0x000e620008000800 */
[----:B------:R-:W-:-:S05]  /*1210*/  IADD3 R2, P3, R4, UR26, RZ ;  /* 0x0000001a04027c10 */ /* 0x000fca000ff7e0ff */
[----:B------:R-:W-:-:S05]  /*1220*/  IMAD.X R3, RZ, RZ, UR27, P3 ;  /* 0x0000001bff037e24 */ /* 0x000fca00098e06ff */
[----:B-1----:R1:W3:Y:S01]  /*1230*/  ATOMG.E.EXCH.STRONG.GPU PT, RZ, [R2], R5 ;  /* 0x0000000502ff73a8 */ /* 0x0022e200041ee100 */
[----:B------:R-:W-:-:S04]  /*1240*/  DEPBAR {5,4,3,2,1,0} ;  /* 0x0000003f0000791a */ /* 0x000fc80000000000 */
[----:B------:R1:W-:Y:S01]  /*1250*/  UTMACCTL.IV [UR26] ;  /* 0x000000001a0079b9 */ /* 0x0003e20008000000 */
[----:B------:R-:W-:Y:S01]  /*1260*/  NOP ;  /* 0x0000000000007918 */ /* 0x000fe20000000000 */
.L_x_45:
[----:B------:R-:W-:Y:S05]  /*1270*/  @P0 BRA `(.L_x_46) ;  /* 0x00000000000c0947 */ /* 0x000fea0003800000 */
[----:B------:R0:W-:Y:S01]  /*1280*/  UTMACMDFLUSH ;  /* 0x00000000000079b7 */ /* 0x0001e20000000000 */
[----:B------:R-:W-:Y:S05]  /*1290*/  @P0 BRA `(.L_x_46) ;  /* 0x0000000000040947 */ /* 0x000fea0003800000 */
[----:B------:R-:W-:-:S04]  /*12a0*/  DEPBAR.LE SB0, 0x0 ;  /* 0x000080000000791a */ /* 0x000fc80000000000 */
.L_x_46:
[----:B------:R-:W-:Y:S05]  /*12b0*/  WARPSYNC.ALL ;  /* 0x0000000000007948 */ /* 0x000fea0003800000 */
[----:B---3--:R-:W-:Y:S01]  /*12c0*/  BAR.SYNC.DEFER_BLOCKING 0x0 ;  /* 0x0000000000007b1d */ /* 0x008fe20000010000 */
[----:B------:R-:W-:Y:S01]  /*12d0*/  R2UR UR21, R7 ;  /* 0x00000000071572ca */ /* 0x000fe200000e0000 */
[----:B------:R-:W-:Y:S01]  /*12e0*/  USHF.L.U32 UR15, UR29, 0x6, URZ ;  /* 0x000000061d0f7899 */ /* 0x000fe2000800063f */
[----:B------:R-:W-:Y:S01]  /*12f0*/  IMAD.MOV.U32 R25, RZ, RZ, RZ ;  /* 0x000000ffff197224 */ /* 0x000fe200078e00ff */
[----:B------:R-:W-:Y:S02]  /*1300*/  CS2R R26, SRZ ;  /* 0x00000000001a7805 */ /* 0x000fe4000001ff00 */
[----:B------:R-:W-:Y:S01]  /*1310*/  CS2R R28, SRZ ;  /* 0x00000000001c7805 */ /* 0x000fe2000001ff00 */
[----:B------:R-:W-:Y:S01]  /*1320*/  VOTEU.ALL UP0, P2 ;  /* 0x00000000003f7886 */ /* 0x000fe20001000000 */
[----:B------:R-:W-:Y:S01]  /*1330*/  UMOV UR6, 0x1 ;  /* 0x0000000100067882 */ /* 0x000fe20000000000 */
[----:B------:R-:W-:Y:S01]  /*1340*/  VOTEU.ALL UP1, P2 ;  /* 0x00000000003f7886 */ /* 0x000fe20001020000 */
[----:B------:R-:W-:Y:S01]  /*1350*/  VOTEU.ALL UP2, P2 ;  /* 0x00000000003f7886 */ /* 0x000fe20001040000 */
[----:B------:R-:W-:Y:S01]  /*1360*/  CS2R R30, SRZ ;  /* 0x00000000001e7805 */ /* 0x000fe2000001ff00 */
[----:B------:R-:W-:-:S04]  /*1370*/  @!UP0 UIADD3 UR8, -UR6, 0x100000, URZ ;  /* 0x0010000006088890 */ /* 0x000fc8000fffe13f */
[----:B------:R-:W-:Y:S02]  /*1380*/  @!UP0 USHF.L.U32 UR9, UR8, 0xb, URZ ;  /* 0x0000000b08098899 */ /* 0x000fe4000800063f */
[----:B------:R-:W-:Y:S01]  /*1390*/  @!UP0 USHF.L.U32 UR8, UR8, 0x1, URZ ;  /* 0x0000000108088899 */ /* 0x000fe2000800063f */
        /* <DEDUP_REMOVED lines=9> */
[----:B------:R-:W-:Y:S01]  /*1430*/  VOTEU.ALL UP0, P2 ;  /* 0x00000000003f7886 */ /* 0x000fe20001000000 */
[----:B------:R-:W-:Y:S02]  /*1440*/  CS2R R38, SRZ ;  /* 0x0000000000267805 */ /* 0x000fe4000001ff00 */
[----:B------:R-:W-:Y:S02]  /*1450*/  CS2R R40, SRZ ;  /* 0x0000000000287805 */ /* 0x000fe4000001ff00 */
[----:B------:R-:W-:Y:S02]  /*1460*/  CS2R R42, SRZ ;  /* 0x00000000002a7805 */ /* 0x000fe4000001ff00 */
[----:B------:R-:W-:-:S02]  /*1470*/  CS2R R44, SRZ ;  /* 0x00000000002c7805 */ /* 0x000fc4000001ff00 */
[----:B------:R-:W-:Y:S02]  /*1480*/  CS2R R46, SRZ ;  /* 0x00000000002e7805 */ /* 0x000fe4000001ff00 */
[----:B------:R-:W-:Y:S01]  /*1490*/  CS2R R48, SRZ ;  /* 0x0000000000307805 */ /* 0x000fe2000001ff00 */
[----:B------:R-:W3:Y:S02]  /*14a0*/  FENCE.VIEW.ASYNC.S ;  /* 0x00000000000073c6 */ /* 0x000ee40000000000 */
[----:B---3--:R-:W3:Y:S02]  /*14b0*/  @!UP0 SYNCS.EXCH.64 URZ, [UR20+0xf000], UR8 ;  /* 0x00f00008143f85b2 */ /* 0x008ee40008000100 */
[----:B---3--:R-:W-:Y:S01]  /*14c0*/  BAR.SYNC.DEFER_BLOCKING 0x0 ;  /* 0x0000000000007b1d */ /* 0x008fe20000010000 */
[----:B------:R-:W-:Y:S02]  /*14d0*/  CS2R R50, SRZ ;  /* 0x0000000000327805 */ /* 0x000fe4000001ff00 */
[----:B------:R-:W-:-:S02]  /*14e0*/  CS2R R52, SRZ ;  /* 0x0000000000347805 */ /* 0x000fc4000001ff00 */
[----:B------:R-:W-:Y:S02]  /*14f0*/  CS2R R54, SRZ ;  /* 0x0000000000367805 */ /* 0x000fe4000001ff00 */
[----:B------:R-:W-:Y:S02]  /*1500*/  CS2R R56, SRZ ;  /* 0x0000000000387805 */ /* 0x000fe4000001ff00 */
[----:B------:R-:W-:Y:S02]  /*1510*/  CS2R R58, SRZ ;  /* 0x00000000003a7805 */ /* 0x000fe4000001ff00 */
[----:B------:R-:W-:Y:S02]  /*1520*/  CS2R R60, SRZ ;  /* 0x00000000003c7805 */ /* 0x000fe4000001ff00 */
        /* <DEDUP_REMOVED lines=12> */
[----:B------:R-:W-:Y:S01]  /*15f0*/  CS2R R86, SRZ ;  /* 0x0000000000567805 */ /* 0x000fe2000001ff00 */
[----:B------:R3:W4:Y:S02]  /*1600*/  @!UP1 SYNCS.EXCH.64 URZ, [UR20+0xf008], UR10 ;  /* 0x00f0080a143f95b2 */ /* 0x0007240008000100 */
[----:B----4-:R-:W-:Y:S01]  /*1610*/  BAR.SYNC.DEFER_BLOCKING 0x0 ;  /* 0x0000000000007b1d */ /* 0x010fe20000010000 */
[----:B---3--:R-:W-:-:S05]  /*1620*/  USHF.L.U32 UR11, UR28, 0x8, URZ ;  /* 0x000000081c0b7899 */ /* 0x008fca000800063f */
[----:B------:R3:W4:Y:S01]  /*1630*/  @!UP2 SYNCS.EXCH.64 URZ, [UR20+0xf010], UR6 ;  /* 0x00f01006143fa5b2 */ /* 0x0007220008000100 */
[----:B------:R-:W-:Y:S06]  /*1640*/  @!P1 BRA `(.L_x_47) ;  /* 0x0000000400809947 */ /* 0x000fec0003800000 */
        /* <DEDUP_REMOVED lines=31> */
[----:B------:R-:W-:Y:S01]  /*1840*/  CS2R R86, SRZ ;  /* 0x0000000000567805 */ /* 0x000fe2000001ff00 */
[----:B------:R-:W-:Y:S01]  /*1850*/  UMOV UR5, URZ ;  /* 0x0000003f00057c82 */ /* 0x000fe20008000000 */
[----:B------:R-:W-:-:S05]  /*1860*/  UMOV UR14, URZ ;  /* 0x0000003f000e7c82 */ /* 0x000fca0008000000 */
.L_x_49:
[----:B----4-:R-:W-:Y:S01]  /*1870*/  BAR.SYNC.DEFER_BLOCKING 0x0 ;  /* 0x0000000000007b1d */ /* 0x010fe20000010000 */
[----:B------:R-:W-:Y:S01]  /*1880*/  ULEA UR18, UR5, UR20, 0x3 ;  /* 0x0000001405127291 */ /* 0x000fe2000f8e183f */
[----:B-1----:R-:W-:Y:S01]  /*1890*/  @!P2 IMAD.MOV.U32 R2, RZ, RZ, 0x5000 ;  /* 0x00005000ff02a424 */ /* 0x002fe200078e00ff */
[----:B------:R-:W-:Y:S01]  /*18a0*/  ELECT P0, URZ, PT ;  /* 0x00000000003f782f */ /* 0x000fe20003800000 */
[----:B------:R-:W-:-:S03]  /*18b0*/  ULEA UR12, UR5, UR20, 0xc ;  /* 0x00000014050c7291 */ /* 0x000fc6000f8e603f */
[----:B------:R-:W-:Y:S02]  /*18c0*/  ISETP.LT.U32.AND P0, PT, R6, 0x20, P0 ;  /* 0x000000200600780c */ /* 0x000fe40000701070 */
[----:B------:R-:W-:Y:S01]  /*18d0*/  ELECT P1, URZ, PT ;  /* 0x00000000003f782f */ /* 0x000fe20003820000 */
[----:B------:R-:W-:-:S03]  /*18e0*/  UIADD3 UR12, UR12, 0xc000, URZ ;  /* 0x0000c0000c0c7890 */ /* 0x000fc6000fffe03f */
[----:B------:R-:W-:Y:S01]  /*18f0*/  ISETP.LT.U32.AND P1, PT, R6, 0x20, P1 ;  /* 0x000000200600780c */ /* 0x000fe20000f21070 */
[----:B------:R-:W-:Y:S01]  /*1900*/  ULEA UR8, UR5, UR20, 0xe ;  /* 0x0000001405087291 */ /* 0x000fe2000f8e703f */
[----:B------:R-:W-:-:S05]  /*1910*/  UMOV UR10, UR14 ;  /* 0x0000000e000a7c82 */ /* 0x000fca0008000000 */
[----:B------:R-:W-:Y:S01]  /*1920*/  VOTEU.ANY UP0, P0 ;  /* 0x00000000003f7886 */ /* 0x000fe20000000100 */
[----:B------:R-:W-:Y:S01]  /*1930*/  VOTEU.ANY UP2, P0 ;  /* 0x00000000003f7886 */ /* 0x000fe20000040100 */
[----:B------:R1:W-:Y:S03]  /*1940*/  @!P2 SYNCS.ARRIVE.TRANS64 RZ, [UR18+0xf000], R2 ;  /* 0x00f00002ffffa9a7 */ /* 0x0003e60008000012 */
[----:B------:R-:W-:Y:S01]  /*1950*/  @UP0 UIADD3 UR13, UR18, 0xf000, URZ ;  /* 0x0000f000120d0890 */ /* 0x000fe2000fffe03f */
[----:B---3--:R-:W-:Y:S01]  /*1960*/  @UP0 UMOV UR6, UR22 ;  /* 0x0000001600060c82 */ /* 0x008fe20008000000 */
[----:B------:R-:W-:Y:S01]  /*1970*/  @UP0 UMOV UR7, UR23 ;  /* 0x0000001700070c82 */ /* 0x000fe20008000000 */
[----:B------:R-:W-:Y:S01]  /*1980*/  BAR.SYNC.DEFER_BLOCKING 0x0 ;  /* 0x0000000000007b1d */ /* 0x000fe20000010000 */
[----:B-1----:R-:W-:-:S05]  /*1990*/  IMAD.U32 R2, RZ, RZ, UR4 ;  /* 0x00000004ff027e24 */ /* 0x002fca000f8e00ff */
[----:B------:R-:W-:Y:S01]  /*19a0*/  VOTEU.ANY UP1, P1 ;  /* 0x00000000003f7886 */ /* 0x000fe20000820100 */
[----:B------:R-:W-:Y:S01]  /*19b0*/  VOTEU.ANY UP3, P1 ;  /* 0x00000000003f7886 */ /* 0x000fe20000860100 */
[----:B------:R-:W-:-:S03]  /*19c0*/  SHF.L.U32 R2, R2, 0x1f, RZ ;  /* 0x0000001f02027819 */ /* 0x000fc600000006ff */
[----:B------:R-:W-:Y:S01]  /*19d0*/  @UP1 UIADD3 UR9, UR18, 0xf000, URZ ;  /* 0x0000f00012091890 */ /* 0x000fe2000fffe03f */
[----:B------:R-:W-:Y:S01]  /*19e0*/  @UP1 UMOV UR16, UR24 ;  /* 0x0000001800101c82 */ /* 0x000fe20008000000 */
[----:B------:R-:W-:Y:S01]  /*19f0*/  @UP1 UMOV UR17, UR25 ;  /* 0x0000001900111c82 */ /* 0x000fe20008000000 */
[----:B------:R1:W-:Y:S01]  /*1a00*/  @UP2 UTMALDG.2D [UR12], [UR6] ;  /* 0x0000000c060025b4 */ /* 0x0003e20008008000 */
[----:B------:R3:W-:Y:S06]  /*1a10*/  MEMBAR.ALL.CTA ;  /* 0x0000000000007992 */ /* 0x0007ec0000008000 */
[----:B---3--:R-:W3:Y:S02]  /*1a20*/  FENCE.VIEW.ASYNC.S ;  /* 0x00000000000073c6 */ /* 0x008ee40000000000 */
[----:B---3--:R-:W-:Y:S06]  /*1a30*/  BAR.SYNC.DEFER_BLOCKING 0x0 ;  /* 0x0000000000007b1d */ /* 0x008fec0000010000 */
[----:B------:R1:W-:Y:S02]  /*1a40*/  @UP3 UTMALDG.2D [UR8], [UR16] ;  /* 0x00000008100035b4 */ /* 0x0003e40008008000 */
[----:B------:R-:W-:Y:S06]  /*1a50*/  BAR.SYNC.DEFER_BLOCKING 0x0 ;  /* 0x0000000000007b1d */ /* 0x000fec0000010000 */
[----:B------:R-:W3:Y:S02]  /*1a60*/  SYNCS.PHASECHK.TRANS64.TRYWAIT P0, [UR18+0xf000], R2 ;  /* 0x00f00002ff0075a7 */ /* 0x000ee40008000152 */
[----:B-1-3--:R-:W-:Y:S05]  /*1a70*/  @!P0 BRA `(.L_x_48) ;  /* 0x0000000400b48947 */ /* 0x00afea0003800000 */
.L_x_50:
[----:B------:R-:W-:Y:S01]  /*1a80*/  USHF.L.U32 UR6, UR21, 0x7, URZ ;  /* 0x0000000715067899 */ /* 0x000fe2000800063f */
[----:B------:R-:W-:Y:S02]  /*1a90*/  WARPGROUP.DEPBAR.LE gsb0, 0x0 ;  /* 0x00008000000079c5 */ /* 0x000fe40000010000 */
[----:B------:R-:W-:Y:S01]  /*1aa0*/  USHF.R.U32.HI UR7, URZ, 0x4, UR12 ;  /* 0x000000043f077899 */ /* 0x000fe2000801160c */
[----:B------:R-:W-:Y:S01]  /*1ab0*/  WARPGROUP.ARRIVE ;  /* 0x00000000000079c5 */ /* 0x000fe20000000000 */
[----:B------:R-:W-:Y:S01]  /*1ac0*/  ULOP3.LUT UR6, UR6, 0x200, URZ, 0xc0, !UPT ;  /* 0x0000020006067892 */ /* 0x000fe2000f8ec03f */
[----:B------:R-:W1:Y:S01]  /*1ad0*/  LDC R2, c[0x0][0x230] ;  /* 0x00008c00ff027b82 */ /* 0x000e620000000800 */
[----:B------:R-:W-:Y:S01]  /*1ae0*/  UMOV UR17, 0x80000020 ;  /* 0x8000002000117882 */ /* 0x000fe20000000000 */
[----:B------:R-:W-:Y:S01]  /*1af0*/  UMOV UR19, 0x80000020 ;  /* 0x8000002000137882 */ /* 0x000fe20000000000 */
[----:B------:R-:W-:Y:S02]  /*1b00*/  ULEA.HI UR8, UR8, UR6, URZ, 0x1c ;  /* 0x0000000608087291 */ /* 0x000fe4000f8fe03f */
[----:B------:R-:W-:-:S02]  /*1b10*/  USGXT.U32 UR6, UR7, 0xe ;  /* 0x0000000e0706789a */ /* 0x000fc40008000000 */
[----:B------:R-:W-:Y:S02]  /*1b20*/  ULOP3.LUT UR8, UR8, 0x3fff, URZ, 0xc0, !UPT ;  /* 0x00003fff08087892 */ /* 0x000fe4000f8ec03f */
[----:B------:R-:W-:Y:S01]  /*1b30*/  UIADD3 UR14, UR14, 0x20, URZ ;  /* 0x000000200e0e7890 */ /* 0x000fe2000fffe03f */
[----:B------:R-:W-:Y:S02]  /*1b40*/  UMOV UR7, URZ ;  /* 0x0000003f00077c82 */ /* 0x000fe40008000000 */
[----:B------:R-:W-:Y:S01]  /*1b50*/  UMOV UR16, UR6 ;  /* 0x0000000600107c82 */ /* 0x000fe20008000000 */
[----:B------:R-:W-:Y:S01]  /*1b60*/  UIADD3 UR5, UR5, 0x1, URZ ;  /* 0x0000000105057890 */ /* 0x000fe2000fffe03f */
[----:B------:R-:W-:Y:S01]  /*1b70*/  UMOV UR18, UR8 ;  /* 0x0000000800127c82 */ /* 0x000fe20008000000 */
[----:B------:R-:W-:Y:S01]  /*1b80*/  UMOV UR9, URZ ;  /* 0x0000003f00097c82 */ /* 0x000fe20008000000 */
[----:B------:R-:W-:Y:S01]  /*1b90*/  HGMMA.64x128x16.F32.BF16 R24, gdesc[UR16], R24 ;  /* 0x01e00000101879f0 */ /* 0x000fe20008701818 */
[----:B------:R-:W-:Y:S01]  /*1ba0*/  UMOV UR18, 0xfffffffe ;  /* 0xfffffffe00127882 */ /* 0x000fe20000000000 */
[----:B------:R-:W-:Y:S01]  /*1bb0*/  UMOV UR19, 0x7fffffdf ;  /* 0x7fffffdf00137882 */ /* 0x000fe20000000000 */
[----:B------:R-:W-:-:S02]  /*1bc0*/  UISETP.NE.U32.AND UP0, UPT, UR5, 0x3, UPT ;  /* 0x000000030500788c */ /* 0x000fc4000bf05070 */
[----:B------:R-:W-:Y:S01]  /*1bd0*/  UIADD3.64 UR16, UR6, -UR18, URZ ;  /* 0x8000001206107297 */ /* 0x000fe2000fffe03f */
[----:B-1----:R-:W-:Y:S01]  /*1be0*/  ISETP.LE.AND P0, PT, R2, UR14, PT ;  /* 0x0000000e02007c0c */ /* 0x002fe2000bf03270 */
[----:B------:R-:W-:Y:S02]  /*1bf0*/  UIADD3.64 UR18, UR8, -UR18, URZ ;  /* 0x8000001208127297 */ /* 0x000fe4000fffe03f */
[----:B------:R-:W-:Y:S02]  /*1c00*/  USEL UR6, URZ, 0x1, UP0 ;  /* 0x000000013f067887 */ /* 0x000fe40008000000 */
[----:B------:R-:W-:Y:S02]  /*1c10*/  USEL UR5, UR5, URZ, UP0 ;  /* 0x0000003f05057287 */ /* 0x000fe40008000000 */
[----:B------:R-:W-:-:S03]  /*1c20*/  ULOP3.LUT UR4, UR4, UR6, URZ, 0x3c, !UPT ;  /* 0x0000000604047292 */ /* 0x000fc6000f8e3c3f */
[----:B------:R-:W-:Y:S03]  /*1c30*/  HGMMA.64x128x16.F32.BF16 R24, gdesc[UR16], R24, gsb0 ;  /* 0x01e00000101879f0 */ /* 0x000fe60008001818 */
[----:B------:R-:W-:Y:S06]  /*1c40*/  @!P0 BRA `(.L_x_49) ;  /* 0xfffffffc00088947 */ /* 0x000fec000383ffff */
.L_x_47:
[----:B------:R-:W-:Y:S02]  /*1c50*/  WARPGROUP.DEPBAR.LE gsb0, 0x0 ;  /* 0x00008000000079c5 */ /* 0x000fe40000010000 */
[----:B----4-:R-:W-:Y:S01]  /*1c60*/  BAR.SYNC.DEFER_BLOCKING 0x0 ;  /* 0x0000000000007b1d */ /* 0x010fe20000010000 */
[C---:B-1----:R-:W-:Y:S01]  /*1c70*/  IMAD.SHL.U32 R2, R0.reuse, 0x80, RZ ;  /* 0x0000008000027824 */ /* 0x042fe200078e00ff */
[----:B------:R-:W-:Y:S01]  /*1c80*/  F2FP.BF16.F32.PACK_AB R24, R25, R24 ;  /* 0x000000181918723e */ /* 0x000fe200000010ff */
[----:B------:R-:W-:Y:S01]  /*1c90*/  IMAD.SHL.U32 R3, R0, 0x40, RZ ;  /* 0x0000004000037824 */ /* 0x000fe200078e00ff */
[----:B------:R-:W-:Y:S02]  /*1ca0*/  F2FP.BF16.F32.PACK_AB R25, R27, R26 ;  /* 0x0000001a1b19723e */ /* 0x000fe400000010ff */
[----:B------:R-:W-:Y:S02]  /*1cb0*/  ELECT P0, URZ, PT ;  /* 0x00000000003f782f */ /* 0x000fe40003800000 */
[----:B------:R-:W-:Y:S01]  /*1cc0*/  LOP3.LUT R2, R2, 0x4780, RZ, 0xc0, !PT ;  /* 0x0000478002027812 */ /* 0x000fe200078ec0ff */
[----:B------:R-:W-:Y:S01]  /*1cd0*/  ULOP3.LUT UR21, UR21, 0x3, URZ, 0xc0, !UPT ;  /* 0x0000000315157892 */ /* 0x000fe2000f8ec03f */
[----:B------:R-:W-:Y:S01]  /*1ce0*/  F2FP.BF16.F32.PACK_AB R56, R57, R56 ;  /* 0x000000383938723e */ /* 0x000fe200000010ff */
[----:B------:R-:W-:Y:S01]  /*1cf0*/  UMOV UR10, UR15 ;  /* 0x0000000f000a7c82 */ /* 0x000fe20008000000 */
[----:B------:R-:W-:Y:S01]  /*1d00*/  LOP3.LUT R4, R2, 0x1800, R3, 0xf8, !PT ;  /* 0x0000180002047812 */ /* 0x000fe200078ef803 */
[----:B------:R-:W-:Y:S01]  /*1d10*/  IMAD.SHL.U32 R2, R0, 0x10, RZ ;  /* 0x0000001000027824 */ /* 0x000fe200078e00ff */
[----:B------:R-:W-:Y:S01]  /*1d20*/  F2FP.BF16.F32.PACK_AB R26, R29, R28 ;  /* 0x0000001c1d1a723e */ /* 0x000fe200000010ff */
[----:B------:R-:W-:Y:S01]  /*1d30*/  ULEA UR9, UR21, UR11, 0x6 ;  /* 0x0000000b15097291 */ /* 0x000fe2000f8e303f */
[----:B------:R-:W-:Y:S01]  /*1d40*/  F2FP.BF16.F32.PACK_AB R27, R31, R30 ;  /* 0x0000001e1f1b723e */ /* 0x000fe200000010ff */
[----:B------:R-:W-:Y:S01]  /*1d50*/  ULEA UR8, UR21, UR20, 0xd ;  /* 0x0000001415087291 */ /* 0x000fe2000f8e683f */
[----:B------:R-:W-:-:S02]  /*1d60*/  LOP3.LUT R3, R2, 0x70, RZ, 0xc0, !PT ;  /* 0x0000007002037812 */ /* 0x000fc400078ec0ff */
[----:B------:R-:W-:Y:S02]  /*1d70*/  F2FP.BF16.F32.PACK_AB R32, R33, R32 ;  /* 0x000000202120723e */ /* 0x000fe400000010ff */
[----:B------:R-:W-:Y:S02]  /*1d80*/  LOP3.LUT R3, R3, 0x10, R0, 0x78, !PT ;  /* 0x0000001003037812 */ /* 0x000fe400078e7800 */
[----:B------:R-:W-:Y:S01]  /*1d90*/  F2FP.BF16.F32.PACK_AB R57, R59, R58 ;  /* 0x0000003a3b39723e */ /* 0x000fe200000010ff */
[----:B------:R-:W1:Y:S02]  /*1da0*/  @!P2 SYNCS.CCTL.IV [UR20+0xf000] ;  /* 0x00f00000ff00a9b1 */ /* 0x000e640008000014 */
[----:B-1----:R-:W-:Y:S01]  /*1db0*/  BAR.SYNC.DEFER_BLOCKING 0x0 ;  /* 0x0000000000007b1d */ /* 0x002fe20000010000 */
[----:B------:R-:W-:Y:S02]  /*1dc0*/  LOP3.LUT R3, R4, R3, RZ, 0xfc, !PT ;  /* 0x0000000304037212 */ /* 0x000fe400078efcff */
[----:B------:R-:W-:-:S02]  /*1dd0*/  F2FP.BF16.F32.PACK_AB R33, R35, R34 ;  /* 0x000000222321723e */ /* 0x000fc400000010ff */
[C---:B------:R-:W-:Y:S01]  /*1de0*/  LOP3.LUT R2, R3.reuse, 0x20, RZ, 0x3c, !PT ;  /* 0x0000002003027812 */ /* 0x040fe200078e3cff */
[C---:B------:R-:W-:Y:S01]  /*1df0*/  VIADD R0, R3.reuse, UR20 ;  /* 0x0000001403007c36 */ /* 0x040fe20008000000 */
[----:B------:R-:W-:Y:S02]  /*1e00*/  LOP3.LUT R4, R3, 0x40, RZ, 0x3c, !PT ;  /* 0x0000004003047812 */ /* 0x000fe400078e3cff */
[----:B------:R-:W-:Y:S01]  /*1e10*/  F2FP.BF16.F32.PACK_AB R58, R61, R60 ;  /* 0x0000003c3d3a723e */ /* 0x000fe200000010ff */
[----:B------:R-:W-:Y:S01]  /*1e20*/  VIADD R2, R2, UR20 ;  /* 0x0000001402027c36 */ /* 0x000fe20008000000 */
[----:B------:R-:W-:Y:S01]  /*1e30*/  F2FP.BF16.F32.PACK_AB R59, R63, R62 ;  /* 0x0000003e3f3b723e */ /* 0x000fe200000010ff */
[----:B------:R-:W-:Y:S01]  /*1e40*/  VIADD R4, R4, UR20 ;  /* 0x0000001404047c36 */ /* 0x000fe20008000000 */
[----:B------:R-:W-:Y:S02]  /*1e50*/  F2FP.BF16.F32.PACK_AB R64, R65, R64 ;  /* 0x000000404140723e */ /* 0x000fe400000010ff */
[----:B------:R-:W-:-:S02]  /*1e60*/  LOP3.LUT R3, R3, 0x60, RZ, 0x3c, !PT ;  /* 0x0000006003037812 */ /* 0x000fc400078e3cff */
[----:B------:R-:W-:Y:S02]  /*1e70*/  F2FP.BF16.F32.PACK_AB R34, R37, R36 ;  /* 0x000000242522723e */ /* 0x000fe400000010ff */
[----:B------:R-:W-:Y:S01]  /*1e80*/  F2FP.BF16.F32.PACK_AB R35, R39, R38 ;  /* 0x000000262723723e */ /* 0x000fe200000010ff */
[----:B------:R-:W-:Y:S01]  /*1e90*/  VIADD R3, R3, UR20 ;  /* 0x0000001403037c36 */ /* 0x000fe20008000000 */
[----:B------:R-:W-:Y:S02]  /*1ea0*/  F2FP.BF16.F32.PACK_AB R40, R41, R40 ;  /* 0x000000282928723e */ /* 0x000fe400000010ff */
[----:B------:R-:W-:Y:S01]  /*1eb0*/  F2FP.BF16.F32.PACK_AB R65, R67, R66 ;  /* 0x000000424341723e */ /* 0x000fe200000010ff */
[----:B------:R-:W1:Y:S02]  /*1ec0*/  @!P2 SYNCS.CCTL.IV [UR20+0xf008] ;  /* 0x00f00800ff00a9b1 */ /* 0x000e640008000014 */
[----:B-1----:R-:W-:Y:S01]  /*1ed0*/  BAR.SYNC.DEFER_BLOCKING 0x0 ;  /* 0x0000000000007b1d */ /* 0x002fe20000010000 */
[----:B------:R-:W-:-:S02]  /*1ee0*/  F2FP.BF16.F32.PACK_AB R41, R43, R42 ;  /* 0x0000002a2b29723e */ /* 0x000fc400000010ff */
[----:B------:R-:W-:Y:S02]  /*1ef0*/  F2FP.BF16.F32.PACK_AB R66, R69, R68 ;  /* 0x000000444542723e */ /* 0x000fe400000010ff */
[----:B------:R-:W-:Y:S02]  /*1f00*/  F2FP.BF16.F32.PACK_AB R67, R71, R70 ;  /* 0x000000464743723e */ /* 0x000fe400000010ff */
[----:B------:R-:W-:Y:S02]  /*1f10*/  F2FP.BF16.F32.PACK_AB R72, R73, R72 ;  /* 0x000000484948723e */ /* 0x000fe400000010ff */
[----:B------:R-:W-:Y:S02]  /*1f20*/  F2FP.BF16.F32.PACK_AB R42, R45, R44 ;  /* 0x0000002c2d2a723e */ /* 0x000fe400000010ff */
[----:B------:R-:W-:Y:S02]  /*1f30*/  F2FP.BF16.F32.PACK_AB R43, R47, R46 ;  /* 0x0000002e2f2b723e */ /* 0x000fe400000010ff */
[----:B------:R-:W-:-:S02]  /*1f40*/  F2FP.BF16.F32.PACK_AB R48, R49, R48 ;  /* 0x000000303130723e */ /* 0x000fc400000010ff */
[----:B------:R-:W-:Y:S02]  /*1f50*/  F2FP.BF16.F32.PACK_AB R73, R75, R74 ;  /* 0x0000004a4b49723e */ /* 0x000fe400000010ff */
[----:B------:R-:W-:Y:S02]  /*1f60*/  F2FP.BF16.F32.PACK_AB R49, R51, R50 ;  /* 0x000000323331723e */ /* 0x000fe400000010ff */
[----:B------:R-:W-:Y:S02]  /*1f70*/  F2FP.BF16.F32.PACK_AB R74, R77, R76 ;  /* 0x0000004c4d4a723e */ /* 0x000fe400000010ff */
[----:B------:R-:W-:Y:S02]  /*1f80*/  F2FP.BF16.F32.PACK_AB R75, R79, R78 ;  /* 0x0000004e4f4b723e */ /* 0x000fe400000010ff */
[----:B------:R-:W-:Y:S01]  /*1f90*/  F2FP.BF16.F32.PACK_AB R80, R81, R80 ;  /* 0x000000505150723e */ /* 0x000fe200000010ff */
[----:B------:R-:W1:Y:S02]  /*1fa0*/  @!P2 SYNCS.CCTL.IV [UR20+0xf010] ;  /* 0x00f01000ff00a9b1 */ /* 0x000e640008000014 */
[----:B-1----:R-:W-:Y:S01]  /*1fb0*/  STSM.16.M88.4 [R0], R24 ;  /* 0x0000001800007844 */ /* 0x002fe20000000200 */
[----:B------:R-:W-:-:S02]  /*1fc0*/  F2FP.BF16.F32.PACK_AB R50, R53, R52 ;  /* 0x000000343532723e */ /* 0x000fc400000010ff */
[----:B------:R-:W-:Y:S01]  /*1fd0*/  F2FP.BF16.F32.PACK_AB R51, R55, R54 ;  /* 0x000000363733723e */ /* 0x000fe200000010ff */
[----:B------:R-:W-:Y:S01]  /*1fe0*/  STSM.16.M88.4 [R0+0x2000], R56 ;  /* 0x0020003800007844 */ /* 0x000fe20000000200 */
[----:B------:R-:W-:Y:S02]  /*1ff0*/  F2FP.BF16.F32.PACK_AB R81, R83, R82 ;  /* 0x000000525351723e */ /* 0x000fe400000010ff */
[----:B------:R-:W-:Y:S01]  /*2000*/  F2FP.BF16.F32.PACK_AB R82, R85, R84 ;  /* 0x000000545552723e */ /* 0x000fe200000010ff */
[----:B------:R-:W-:Y:S01]  /*2010*/  STSM.16.M88.4 [R2], R32 ;  /* 0x0000002002007844 */ /* 0x000fe20000000200 */
[----:B------:R-:W-:Y:S02]  /*2020*/  F2FP.BF16.F32.PACK_AB R83, R87, R86 ;  /* 0x000000565753723e */ /* 0x000fe400000010ff */
[----:B------:R-:W-:Y:S01]  /*2030*/  ISETP.LT.U32.AND P0, PT, R6, 0x80, P0 ;  /* 0x000000800600780c */ /* 0x000fe20000701070 */
[----:B------:R-:W-:Y:S04]  /*2040*/  STSM.16.M88.4 [R2+0x2000], R64 ;  /* 0x0020004002007844 */ /* 0x000fe80000000200 */
[----:B------:R-:W-:Y:S04]  /*2050*/  STSM.16.M88.4 [R4], R40 ;  /* 0x0000002804007844 */ /* 0x000fe80000000200 */
[----:B------:R-:W-:Y:S04]  /*2060*/  STSM.16.M88.4 [R4+0x2000], R72 ;  /* 0x0020004804007844 */ /* 0x000fe80000000200 */
[----:B------:R-:W-:Y:S01]  /*2070*/  STSM.16.M88.4 [R3], R48 ;  /* 0x0000003003007844 */ /* 0x000fe20000000200 */
[----:B------:R-:W-:Y:S01]  /*2080*/  VOTEU.ANY UP0, P0 ;  /* 0x00000000003f7886 */ /* 0x000fe20000000100 */
[----:B------:R-:W-:-:S02]  /*2090*/  VOTEU.ANY UP1, P0 ;  /* 0x00000000003f7886 */ /* 0x000fc40000020100 */
[----:B------:R-:W-:Y:S02]  /*20a0*/  STSM.16.M88.4 [R3+0x2000], R80 ;  /* 0x0020005003007844 */ /* 0x000fe40000000200 */
[----:B---3--:R-:W-:Y:S01]  /*20b0*/  @UP0 UMOV UR6, UR26 ;  /* 0x0000001a00060c82 */ /* 0x008fe20008000000 */
[----:B------:R-:W-:Y:S01]  /*20c0*/  @UP0 UMOV UR7, UR27 ;  /* 0x0000001b00070c82 */ /* 0x000fe20008000000 */
[----:B------:R1:W-:Y:S06]  /*20d0*/  MEMBAR.ALL.CTA ;  /* 0x0000000000007992 */ /* 0x0003ec0000008000 */
[----:B-1----:R-:W1:Y:S02]  /*20e0*/  FENCE.VIEW.ASYNC.S ;  /* 0x00000000000073c6 */ /* 0x002e640000000000 */
[----:B-1----:R-:W-:Y:S06]  /*20f0*/  BAR.SYNC.DEFER_BLOCKING 0x0 ;  /* 0x0000000000007b1d */ /* 0x002fec0000010000 */
[----:B------:R1:W-:Y:S01]  /*2100*/  @UP1 UTMASTG.2D [UR8], [UR6] ;  /* 0x00000008060013b5 */ /* 0x0003e20008008000 */
[----:B------:R0:W-:Y:S01]  /*2110*/  UTMACMDFLUSH ;  /* 0x00000000000079b7 */ /* 0x0001e20000000000 */
[----:B------:R-:W-:-:S04]  /*2120*/  DEPBAR.LE SB0, 0x0 ;  /* 0x000080000000791a */ /* 0x000fc80000000000 */
[----:B------:R-:W-:Y:S06]  /*2130*/  BAR.SYNC.DEFER_BLOCKING 0x0 ;  /* 0x0000000000007b1d */ /* 0x000fec0000010000 */
[----:B-1----:R-:W-:Y:S05]  /*2140*/  EXIT ;  /* 0x000000000000794d */ /* 0x002fea0003800000 */
.L_x_48:
[----:B------:R-:W1:Y:S02]  /*2150*/  SYNCS.PHASECHK.TRANS64.TRYWAIT P0, [UR18+0xf000], R2 ;  /* 0x00f00002ff0075a7 */ /* 0x000e640008000152 */
[----:B-1----:R-:W-:Y:S05]  /*2160*/  @!P0 BRA `(.L_x_48) ;  /* 0xfffffffc00f88947 */ /* 0x002fea000383ffff */
[----:B------:R-:W-:Y:S05]  /*2170*/  BRA `(.L_x_50) ;  /* 0xfffffff800407947 */ /* 0x000fea000383ffff */
.L_x_51:
[----:B------:R-:W-:-:S00]  /*2180*/  BRA `(.L_x_51) ;  /* 0xfffffffc00fc7947 */ /* 0x000fc0000383ffff */
[----:B------:R-:W-:-:S00]  /*2190*/  NOP ;  /* 0x0000000000007918 */ /* 0x000fc00000000000 */
        /* <DEDUP_REMOVED lines=14> */
.L_x_52:


//--------------------- .nv.shared.gluon_wgmma    --------------------------
	.section	.nv.shared.gluon_wgmma,"aw",@nobits
	.sectionflags	@""
	.align	16
	.zero		1024


//--------------------- .nv.shared.reserved.0     --------------------------
	.section	.nv.shared.reserved.0,"aw",@nobits
	.weak		__nv_reservedSMEM_offset_0_alias
	.size		__nv_reservedSMEM_offset_0_alias, 0, 0
	.other		__nv_reservedSMEM_offset_0_alias,@"STO_CUDA_RESERVED_SHARED STV_DEFAULT"
__nv_reservedSMEM_offset_0_alias:
	.zero		0


//--------------------- .nv.constant0.gluon_wgmma --------------------------
	.section	.nv.constant0.gluon_wgmma,"a",@progbits
	.sectionflags	@""
	.align	4
.nv.constant0.gluon_wgmma:
	.zero		608


//--------------------- SYMBOLS --------------------------

	.type		.nv.reservedSmem.offset0,@object
	.size		.nv.reservedSmem.offset0,0x4
